//
// Generated by NVIDIA NVVM Compiler
//
// Compiler Build ID: CL-36424714
// Cuda compilation tools, release 13.0, V13.0.88
// Based on NVVM 20.0.0
//

.version 9.0
.target sm_100
.address_size 64

	// .globl	matrix_multiplication_kernel_naive
// _ZZ37matrix_multiplication_kernel_sharememE6tile_A has been demoted
// _ZZ37matrix_multiplication_kernel_sharememE6tile_B has been demoted
// _ZZ46matrix_multiplication_kernel_register_blockingE6tile_A has been demoted
// _ZZ46matrix_multiplication_kernel_register_blockingE6tile_B has been demoted
// _ZZ37matrix_multiplication_kernel_prefetchE6tile_A has been demoted
// _ZZ37matrix_multiplication_kernel_prefetchE6tile_B has been demoted
// _ZZ11gemm_kernelE3s_a has been demoted
// _ZZ11gemm_kernelE3s_b has been demoted

.visible .entry matrix_multiplication_kernel_naive(
	.param .u64 .ptr .align 1 matrix_multiplication_kernel_naive_param_0,
	.param .u64 .ptr .align 1 matrix_multiplication_kernel_naive_param_1,
	.param .u64 .ptr .align 1 matrix_multiplication_kernel_naive_param_2,
	.param .u32 matrix_multiplication_kernel_naive_param_3,
	.param .u32 matrix_multiplication_kernel_naive_param_4,
	.param .u32 matrix_multiplication_kernel_naive_param_5
)
{
	.reg .pred 	%p<13>;
	.reg .b32 	%r<41>;
	.reg .b32 	%f<68>;
	.reg .b64 	%rd<53>;

	ld.param.u64 	%rd7, [matrix_multiplication_kernel_naive_param_0];
	ld.param.u64 	%rd8, [matrix_multiplication_kernel_naive_param_1];
	ld.param.u64 	%rd6, [matrix_multiplication_kernel_naive_param_2];
	ld.param.u32 	%r20, [matrix_multiplication_kernel_naive_param_3];
	ld.param.u32 	%r18, [matrix_multiplication_kernel_naive_param_4];
	ld.param.u32 	%r19, [matrix_multiplication_kernel_naive_param_5];
	cvta.to.global.u64 	%rd1, %rd8;
	cvta.to.global.u64 	%rd2, %rd7;
	mov.u32 	%r21, %ctaid.y;
	mov.u32 	%r22, %ntid.y;
	mov.u32 	%r23, %tid.y;
	mad.lo.s32 	%r1, %r21, %r22, %r23;
	mov.u32 	%r24, %ctaid.x;
	mov.u32 	%r25, %ntid.x;
	mov.u32 	%r26, %tid.x;
	mad.lo.s32 	%r2, %r24, %r25, %r26;
	setp.ge.s32 	%p1, %r1, %r20;
	setp.ge.s32 	%p2, %r2, %r19;
	or.pred  	%p3, %p1, %p2;
	@%p3 bra 	$L__BB0_14;
	setp.lt.s32 	%p4, %r18, 1;
	mov.f32 	%f67, 0f00000000;
	@%p4 bra 	$L__BB0_13;
	mul.lo.s32 	%r3, %r18, %r1;
	and.b32  	%r4, %r18, 7;
	setp.lt.u32 	%p5, %r18, 8;
	mov.f32 	%f67, 0f00000000;
	mov.b32 	%r39, 0;
	@%p5 bra 	$L__BB0_5;
	and.b32  	%r39, %r18, 2147483640;
	neg.s32 	%r37, %r39;
	shl.b32 	%r7, %r19, 3;
	mul.wide.u32 	%rd9, %r3, 4;
	add.s64 	%rd10, %rd9, %rd2;
	add.s64 	%rd52, %rd10, 16;
	mov.f32 	%f67, 0f00000000;
	mul.wide.s32 	%rd13, %r19, 4;
	mov.u32 	%r36, %r2;
$L__BB0_4:
	.pragma "nounroll";
	ld.global.f32 	%f17, [%rd52+-16];
	mul.wide.s32 	%rd11, %r36, 4;
	add.s64 	%rd12, %rd1, %rd11;
	ld.global.f32 	%f18, [%rd12];
	fma.rn.f32 	%f19, %f17, %f18, %f67;
	ld.global.f32 	%f20, [%rd52+-12];
	add.s64 	%rd14, %rd12, %rd13;
	ld.global.f32 	%f21, [%rd14];
	fma.rn.f32 	%f22, %f20, %f21, %f19;
	ld.global.f32 	%f23, [%rd52+-8];
	add.s64 	%rd15, %rd14, %rd13;
	ld.global.f32 	%f24, [%rd15];
	fma.rn.f32 	%f25, %f23, %f24, %f22;
	ld.global.f32 	%f26, [%rd52+-4];
	add.s64 	%rd16, %rd15, %rd13;
	ld.global.f32 	%f27, [%rd16];
	fma.rn.f32 	%f28, %f26, %f27, %f25;
	ld.global.f32 	%f29, [%rd52];
	add.s64 	%rd17, %rd16, %rd13;
	ld.global.f32 	%f30, [%rd17];
	fma.rn.f32 	%f31, %f29, %f30, %f28;
	ld.global.f32 	%f32, [%rd52+4];
	add.s64 	%rd18, %rd17, %rd13;
	ld.global.f32 	%f33, [%rd18];
	fma.rn.f32 	%f34, %f32, %f33, %f31;
	ld.global.f32 	%f35, [%rd52+8];
	add.s64 	%rd19, %rd18, %rd13;
	ld.global.f32 	%f36, [%rd19];
	fma.rn.f32 	%f37, %f35, %f36, %f34;
	ld.global.f32 	%f38, [%rd52+12];
	add.s64 	%rd20, %rd19, %rd13;
	ld.global.f32 	%f39, [%rd20];
	fma.rn.f32 	%f67, %f38, %f39, %f37;
	add.s32 	%r37, %r37, 8;
	add.s32 	%r36, %r36, %r7;
	add.s64 	%rd52, %rd52, 32;
	setp.ne.s32 	%p6, %r37, 0;
	@%p6 bra 	$L__BB0_4;
$L__BB0_5:
	setp.eq.s32 	%p7, %r4, 0;
	@%p7 bra 	$L__BB0_13;
	and.b32  	%r13, %r18, 3;
	setp.lt.u32 	%p8, %r4, 4;
	@%p8 bra 	$L__BB0_8;
	add.s32 	%r28, %r39, %r3;
	mul.wide.u32 	%rd21, %r28, 4;
	add.s64 	%rd22, %rd2, %rd21;
	ld.global.f32 	%f41, [%rd22];
	mad.lo.s32 	%r29, %r39, %r19, %r2;
	mul.wide.s32 	%rd23, %r29, 4;
	add.s64 	%rd24, %rd1, %rd23;
	ld.global.f32 	%f42, [%rd24];
	fma.rn.f32 	%f43, %f41, %f42, %f67;
	cvt.u64.u32 	%rd25, %r3;
	cvt.u64.u32 	%rd26, %r39;
	add.s64 	%rd27, %rd26, %rd25;
	shl.b64 	%rd28, %rd27, 2;
	add.s64 	%rd29, %rd2, %rd28;
	ld.global.f32 	%f44, [%rd29+4];
	mul.wide.s32 	%rd30, %r19, 4;
	add.s64 	%rd31, %rd24, %rd30;
	ld.global.f32 	%f45, [%rd31];
	fma.rn.f32 	%f46, %f44, %f45, %f43;
	ld.global.f32 	%f47, [%rd29+8];
	add.s64 	%rd32, %rd31, %rd30;
	ld.global.f32 	%f48, [%rd32];
	fma.rn.f32 	%f49, %f47, %f48, %f46;
	ld.global.f32 	%f50, [%rd29+12];
	add.s64 	%rd33, %rd32, %rd30;
	ld.global.f32 	%f51, [%rd33];
	fma.rn.f32 	%f67, %f50, %f51, %f49;
	add.s32 	%r39, %r39, 4;
$L__BB0_8:
	setp.eq.s32 	%p9, %r13, 0;
	@%p9 bra 	$L__BB0_13;
	setp.eq.s32 	%p10, %r13, 1;
	@%p10 bra 	$L__BB0_11;
	add.s32 	%r30, %r39, %r3;
	mul.wide.u32 	%rd34, %r30, 4;
	add.s64 	%rd35, %rd2, %rd34;
	ld.global.f32 	%f53, [%rd35];
	mad.lo.s32 	%r31, %r39, %r19, %r2;
	mul.wide.s32 	%rd36, %r31, 4;
	add.s64 	%rd37, %rd1, %rd36;
	ld.global.f32 	%f54, [%rd37];
	fma.rn.f32 	%f55, %f53, %f54, %f67;
	cvt.u64.u32 	%rd38, %r3;
	cvt.u64.u32 	%rd39, %r39;
	add.s64 	%rd40, %rd39, %rd38;
	shl.b64 	%rd41, %rd40, 2;
	add.s64 	%rd42, %rd2, %rd41;
	ld.global.f32 	%f56, [%rd42+4];
	mul.wide.s32 	%rd43, %r19, 4;
	add.s64 	%rd44, %rd37, %rd43;
	ld.global.f32 	%f57, [%rd44];
	fma.rn.f32 	%f67, %f56, %f57, %f55;
	add.s32 	%r39, %r39, 2;
$L__BB0_11:
	and.b32  	%r32, %r18, 1;
	setp.eq.b32 	%p11, %r32, 1;
	not.pred 	%p12, %p11;
	@%p12 bra 	$L__BB0_13;
	add.s32 	%r33, %r39, %r3;
	mul.wide.u32 	%rd45, %r33, 4;
	add.s64 	%rd46, %rd2, %rd45;
	ld.global.f32 	%f58, [%rd46];
	mad.lo.s32 	%r34, %r39, %r19, %r2;
	mul.wide.s32 	%rd47, %r34, 4;
	add.s64 	%rd48, %rd1, %rd47;
	ld.global.f32 	%f59, [%rd48];
	fma.rn.f32 	%f67, %f58, %f59, %f67;
$L__BB0_13:
	mad.lo.s32 	%r35, %r19, %r1, %r2;
	cvta.to.global.u64 	%rd49, %rd6;
	mul.wide.s32 	%rd50, %r35, 4;
	add.s64 	%rd51, %rd49, %rd50;
	st.global.f32 	[%rd51], %f67;
$L__BB0_14:
	ret;

}
	// .globl	matrix_multiplication_kernel_sharemem
.visible .entry matrix_multiplication_kernel_sharemem(
	.param .u64 .ptr .align 1 matrix_multiplication_kernel_sharemem_param_0,
	.param .u64 .ptr .align 1 matrix_multiplication_kernel_sharemem_param_1,
	.param .u64 .ptr .align 1 matrix_multiplication_kernel_sharemem_param_2,
	.param .u32 matrix_multiplication_kernel_sharemem_param_3,
	.param .u32 matrix_multiplication_kernel_sharemem_param_4,
	.param .u32 matrix_multiplication_kernel_sharemem_param_5
)
{
	.reg .pred 	%p<12>;
	.reg .b32 	%r<43>;
	.reg .b32 	%f<63>;
	.reg .b64 	%rd<13>;
	// demoted variable
	.shared .align 4 .b8 _ZZ37matrix_multiplication_kernel_sharememE6tile_A[1024];
	// demoted variable
	.shared .align 4 .b8 _ZZ37matrix_multiplication_kernel_sharememE6tile_B[1024];
	ld.param.u64 	%rd3, [matrix_multiplication_kernel_sharemem_param_0];
	ld.param.u64 	%rd4, [matrix_multiplication_kernel_sharemem_param_1];
	ld.param.u64 	%rd5, [matrix_multiplication_kernel_sharemem_param_2];
	ld.param.u32 	%r24, [matrix_multiplication_kernel_sharemem_param_3];
	ld.param.u32 	%r25, [matrix_multiplication_kernel_sharemem_param_4];
	ld.param.u32 	%r26, [matrix_multiplication_kernel_sharemem_param_5];
	mov.u32 	%r27, %ctaid.y;
	shl.b32 	%r28, %r27, 4;
	mov.u32 	%r40, %tid.y;
	add.s32 	%r2, %r28, %r40;
	mov.u32 	%r29, %ctaid.x;
	shl.b32 	%r3, %r29, 4;
	mov.u32 	%r38, %tid.x;
	add.s32 	%r5, %r3, %r38;
	setp.lt.s32 	%p1, %r25, 1;
	mov.f32 	%f62, 0f00000000;
	@%p1 bra 	$L__BB1_7;
	add.s32 	%r30, %r25, 15;
	shr.u32 	%r31, %r30, 4;
	shl.b32 	%r32, %r40, 6;
	mov.u32 	%r33, _ZZ37matrix_multiplication_kernel_sharememE6tile_A;
	add.s32 	%r6, %r33, %r32;
	shl.b32 	%r34, %r38, 2;
	add.s32 	%r7, %r6, %r34;
	mov.u32 	%r35, _ZZ37matrix_multiplication_kernel_sharememE6tile_B;
	add.s32 	%r9, %r35, %r34;
	add.s32 	%r8, %r9, %r32;
	neg.s32 	%r42, %r31;
	mad.lo.s32 	%r36, %r40, %r26, %r38;
	add.s32 	%r41, %r36, %r3;
	shl.b32 	%r12, %r26, 4;
	mad.lo.s32 	%r39, %r25, %r2, %r38;
	cvta.to.global.u64 	%rd1, %rd3;
	cvta.to.global.u64 	%rd2, %rd4;
	mov.f32 	%f62, 0f00000000;
$L__BB1_2:
	setp.ge.s32 	%p2, %r2, %r24;
	setp.ge.u32 	%p3, %r38, %r25;
	mov.f32 	%f60, 0f00000000;
	or.pred  	%p4, %p2, %p3;
	@%p4 bra 	$L__BB1_4;
	mul.wide.u32 	%rd6, %r39, 4;
	add.s64 	%rd7, %rd1, %rd6;
	ld.global.f32 	%f60, [%rd7];
$L__BB1_4:
	setp.ge.s32 	%p5, %r5, %r26;
	st.shared.f32 	[%r7], %f60;
	setp.ge.u32 	%p6, %r40, %r25;
	mov.f32 	%f61, 0f00000000;
	or.pred  	%p7, %p5, %p6;
	@%p7 bra 	$L__BB1_6;
	mul.wide.u32 	%rd8, %r41, 4;
	add.s64 	%rd9, %rd2, %rd8;
	ld.global.f32 	%f61, [%rd9];
$L__BB1_6:
	st.shared.f32 	[%r8], %f61;
	bar.sync 	0;
	ld.shared.f32 	%f12, [%r6];
	ld.shared.f32 	%f13, [%r9];
	fma.rn.f32 	%f14, %f12, %f13, %f62;
	ld.shared.f32 	%f15, [%r6+4];
	ld.shared.f32 	%f16, [%r9+64];
	fma.rn.f32 	%f17, %f15, %f16, %f14;
	ld.shared.f32 	%f18, [%r6+8];
	ld.shared.f32 	%f19, [%r9+128];
	fma.rn.f32 	%f20, %f18, %f19, %f17;
	ld.shared.f32 	%f21, [%r6+12];
	ld.shared.f32 	%f22, [%r9+192];
	fma.rn.f32 	%f23, %f21, %f22, %f20;
	ld.shared.f32 	%f24, [%r6+16];
	ld.shared.f32 	%f25, [%r9+256];
	fma.rn.f32 	%f26, %f24, %f25, %f23;
	ld.shared.f32 	%f27, [%r6+20];
	ld.shared.f32 	%f28, [%r9+320];
	fma.rn.f32 	%f29, %f27, %f28, %f26;
	ld.shared.f32 	%f30, [%r6+24];
	ld.shared.f32 	%f31, [%r9+384];
	fma.rn.f32 	%f32, %f30, %f31, %f29;
	ld.shared.f32 	%f33, [%r6+28];
	ld.shared.f32 	%f34, [%r9+448];
	fma.rn.f32 	%f35, %f33, %f34, %f32;
	ld.shared.f32 	%f36, [%r6+32];
	ld.shared.f32 	%f37, [%r9+512];
	fma.rn.f32 	%f38, %f36, %f37, %f35;
	ld.shared.f32 	%f39, [%r6+36];
	ld.shared.f32 	%f40, [%r9+576];
	fma.rn.f32 	%f41, %f39, %f40, %f38;
	ld.shared.f32 	%f42, [%r6+40];
	ld.shared.f32 	%f43, [%r9+640];
	fma.rn.f32 	%f44, %f42, %f43, %f41;
	ld.shared.f32 	%f45, [%r6+44];
	ld.shared.f32 	%f46, [%r9+704];
	fma.rn.f32 	%f47, %f45, %f46, %f44;
	ld.shared.f32 	%f48, [%r6+48];
	ld.shared.f32 	%f49, [%r9+768];
	fma.rn.f32 	%f50, %f48, %f49, %f47;
	ld.shared.f32 	%f51, [%r6+52];
	ld.shared.f32 	%f52, [%r9+832];
	fma.rn.f32 	%f53, %f51, %f52, %f50;
	ld.shared.f32 	%f54, [%r6+56];
	ld.shared.f32 	%f55, [%r9+896];
	fma.rn.f32 	%f56, %f54, %f55, %f53;
	ld.shared.f32 	%f57, [%r6+60];
	ld.shared.f32 	%f58, [%r9+960];
	fma.rn.f32 	%f62, %f57, %f58, %f56;
	bar.sync 	0;
	add.s32 	%r42, %r42, 1;
	setp.ne.s32 	%p8, %r42, 0;
	add.s32 	%r41, %r41, %r12;
	add.s32 	%r40, %r40, 16;
	add.s32 	%r39, %r39, 16;
	add.s32 	%r38, %r38, 16;
	@%p8 bra 	$L__BB1_2;
$L__BB1_7:
	setp.ge.s32 	%p9, %r2, %r24;
	setp.ge.s32 	%p10, %r5, %r26;
	or.pred  	%p11, %p9, %p10;
	@%p11 bra 	$L__BB1_9;
	mad.lo.s32 	%r37, %r26, %r2, %r5;
	cvta.to.global.u64 	%rd10, %rd5;
	mul.wide.s32 	%rd11, %r37, 4;
	add.s64 	%rd12, %rd10, %rd11;
	st.global.f32 	[%rd12], %f62;
$L__BB1_9:
	ret;

}
	// .globl	matrix_multiplication_kernel_register_blocking
.visible .entry matrix_multiplication_kernel_register_blocking(
	.param .u64 .ptr .align 1 matrix_multiplication_kernel_register_blocking_param_0,
	.param .u64 .ptr .align 1 matrix_multiplication_kernel_register_blocking_param_1,
	.param .u64 .ptr .align 1 matrix_multiplication_kernel_register_blocking_param_2,
	.param .u32 matrix_multiplication_kernel_register_blocking_param_3,
	.param .u32 matrix_multiplication_kernel_register_blocking_param_4,
	.param .u32 matrix_multiplication_kernel_register_blocking_param_5
)
{
	.reg .pred 	%p<148>;
	.reg .b32 	%r<144>;
	.reg .b32 	%f<185>;
	.reg .b64 	%rd<84>;
	// demoted variable
	.shared .align 4 .b8 _ZZ46matrix_multiplication_kernel_register_blockingE6tile_A[16640];
	// demoted variable
	.shared .align 4 .b8 _ZZ46matrix_multiplication_kernel_register_blockingE6tile_B[16640];
	ld.param.u64 	%rd19, [matrix_multiplication_kernel_register_blocking_param_0];
	ld.param.u64 	%rd20, [matrix_multiplication_kernel_register_blocking_param_1];
	ld.param.u64 	%rd21, [matrix_multiplication_kernel_register_blocking_param_2];
	ld.param.u32 	%r48, [matrix_multiplication_kernel_register_blocking_param_3];
	ld.param.u32 	%r49, [matrix_multiplication_kernel_register_blocking_param_4];
	ld.param.u32 	%r50, [matrix_multiplication_kernel_register_blocking_param_5];
	cvta.to.global.u64 	%rd1, %rd19;
	cvta.to.global.u64 	%rd2, %rd20;
	cvta.to.global.u64 	%rd3, %rd21;
	mov.u32 	%r51, %ctaid.y;
	shl.b32 	%r1, %r51, 6;
	mov.u32 	%r52, %ctaid.x;
	shl.b32 	%r2, %r52, 6;
	mov.u32 	%r3, %tid.y;
	shl.b32 	%r4, %r3, 2;
	mov.u32 	%r5, %tid.x;
	shl.b32 	%r6, %r5, 2;
	setp.lt.s32 	%p1, %r49, 1;
	mov.f32 	%f135, 0f00000000;
	mov.f32 	%f136, %f135;
	mov.f32 	%f137, %f135;
	mov.f32 	%f138, %f135;
	mov.f32 	%f139, %f135;
	mov.f32 	%f140, %f135;
	mov.f32 	%f141, %f135;
	mov.f32 	%f142, %f135;
	mov.f32 	%f143, %f135;
	mov.f32 	%f144, %f135;
	mov.f32 	%f145, %f135;
	mov.f32 	%f146, %f135;
	mov.f32 	%f147, %f135;
	mov.f32 	%f148, %f135;
	mov.f32 	%f149, %f135;
	mov.f32 	%f150, %f135;
	@%p1 bra 	$L__BB2_99;
	add.s32 	%r7, %r3, %r1;
	mov.u32 	%r54, _ZZ46matrix_multiplication_kernel_register_blockingE6tile_A;
	mad.lo.s32 	%r55, %r3, 260, %r54;
	add.s32 	%r8, %r55, %r6;
	add.s32 	%r9, %r7, 16;
	add.s32 	%r10, %r7, 32;
	add.s32 	%r11, %r7, 48;
	mov.u32 	%r57, _ZZ46matrix_multiplication_kernel_register_blockingE6tile_B;
	mad.lo.s32 	%r58, %r4, 260, %r57;
	add.s32 	%r12, %r6, %r2;
	shl.b32 	%r59, %r6, 2;
	add.s32 	%r13, %r58, %r59;
	mov.b32 	%r140, 0;
	mov.f32 	%f135, 0f00000000;
$L__BB2_2:
	setp.lt.s32 	%p2, %r7, %r48;
	shl.b32 	%r60, %r140, 6;
	add.s32 	%r61, %r5, %r60;
	setp.lt.s32 	%p3, %r61, %r49;
	and.pred  	%p4, %p2, %p3;
	mov.f32 	%f167, 0f00000000;
	@%p4 bra 	$L__BB2_3;
	bra.uni 	$L__BB2_4;
$L__BB2_3:
	mad.lo.s32 	%r62, %r7, %r49, %r61;
	mul.wide.u32 	%rd22, %r62, 4;
	add.s64 	%rd23, %rd1, %rd22;
	ld.global.f32 	%f167, [%rd23];
$L__BB2_4:
	st.shared.f32 	[%r8], %f167;
	add.s32 	%r19, %r61, 16;
	setp.lt.s32 	%p6, %r19, %r49;
	and.pred  	%p7, %p2, %p6;
	mul.lo.s32 	%r63, %r7, %r49;
	cvt.u64.u32 	%rd24, %r63;
	cvt.u64.u32 	%rd4, %r61;
	add.s64 	%rd25, %rd4, %rd24;
	shl.b64 	%rd26, %rd25, 2;
	add.s64 	%rd5, %rd1, %rd26;
	@%p7 bra 	$L__BB2_6;
	mov.b32 	%r64, 0;
	st.shared.u32 	[%r8+64], %r64;
	bra.uni 	$L__BB2_7;
$L__BB2_6:
	ld.global.f32 	%f72, [%rd5+64];
	st.shared.f32 	[%r8+64], %f72;
$L__BB2_7:
	add.s32 	%r20, %r61, 32;
	setp.lt.s32 	%p9, %r20, %r49;
	and.pred  	%p10, %p2, %p9;
	@%p10 bra 	$L__BB2_9;
	mov.b32 	%r65, 0;
	st.shared.u32 	[%r8+128], %r65;
	bra.uni 	$L__BB2_10;
$L__BB2_9:
	ld.global.f32 	%f73, [%rd5+128];
	st.shared.f32 	[%r8+128], %f73;
$L__BB2_10:
	add.s32 	%r21, %r61, 48;
	setp.lt.s32 	%p12, %r21, %r49;
	and.pred  	%p13, %p2, %p12;
	@%p13 bra 	$L__BB2_12;
	mov.b32 	%r66, 0;
	st.shared.u32 	[%r8+192], %r66;
	bra.uni 	$L__BB2_13;
$L__BB2_12:
	ld.global.f32 	%f74, [%rd5+192];
	st.shared.f32 	[%r8+192], %f74;
$L__BB2_13:
	setp.lt.s32 	%p15, %r9, %r48;
	and.pred  	%p16, %p15, %p3;
	@%p16 bra 	$L__BB2_15;
	mov.b32 	%r67, 0;
	st.shared.u32 	[%r8+4160], %r67;
	bra.uni 	$L__BB2_16;
$L__BB2_15:
	mad.lo.s32 	%r68, %r9, %r49, %r61;
	mul.wide.u32 	%rd27, %r68, 4;
	add.s64 	%rd28, %rd1, %rd27;
	ld.global.f32 	%f75, [%rd28];
	st.shared.f32 	[%r8+4160], %f75;
$L__BB2_16:
	and.pred  	%p19, %p15, %p6;
	mul.lo.s32 	%r69, %r9, %r49;
	cvt.u64.u32 	%rd29, %r69;
	add.s64 	%rd30, %rd4, %rd29;
	shl.b64 	%rd31, %rd30, 2;
	add.s64 	%rd6, %rd1, %rd31;
	@%p19 bra 	$L__BB2_18;
	mov.b32 	%r70, 0;
	st.shared.u32 	[%r8+4224], %r70;
	bra.uni 	$L__BB2_19;
$L__BB2_18:
	ld.global.f32 	%f76, [%rd6+64];
	st.shared.f32 	[%r8+4224], %f76;
$L__BB2_19:
	and.pred  	%p22, %p15, %p9;
	@%p22 bra 	$L__BB2_21;
	mov.b32 	%r71, 0;
	st.shared.u32 	[%r8+4288], %r71;
	bra.uni 	$L__BB2_22;
$L__BB2_21:
	ld.global.f32 	%f77, [%rd6+128];
	st.shared.f32 	[%r8+4288], %f77;
$L__BB2_22:
	and.pred  	%p25, %p15, %p12;
	@%p25 bra 	$L__BB2_24;
	mov.b32 	%r72, 0;
	st.shared.u32 	[%r8+4352], %r72;
	bra.uni 	$L__BB2_25;
$L__BB2_24:
	ld.global.f32 	%f78, [%rd6+192];
	st.shared.f32 	[%r8+4352], %f78;
$L__BB2_25:
	setp.lt.s32 	%p26, %r61, %r49;
	setp.lt.s32 	%p27, %r10, %r48;
	and.pred  	%p28, %p27, %p26;
	@%p28 bra 	$L__BB2_27;
	mov.b32 	%r73, 0;
	st.shared.u32 	[%r8+8320], %r73;
	bra.uni 	$L__BB2_28;
$L__BB2_27:
	mad.lo.s32 	%r74, %r10, %r49, %r61;
	mul.wide.u32 	%rd32, %r74, 4;
	add.s64 	%rd33, %rd1, %rd32;
	ld.global.f32 	%f79, [%rd33];
	st.shared.f32 	[%r8+8320], %f79;
$L__BB2_28:
	setp.lt.s32 	%p29, %r19, %r49;
	and.pred  	%p31, %p27, %p29;
	mul.lo.s32 	%r75, %r10, %r49;
	cvt.u64.u32 	%rd34, %r75;
	add.s64 	%rd35, %rd4, %rd34;
	shl.b64 	%rd36, %rd35, 2;
	add.s64 	%rd7, %rd1, %rd36;
	@%p31 bra 	$L__BB2_30;
	mov.b32 	%r76, 0;
	st.shared.u32 	[%r8+8384], %r76;
	bra.uni 	$L__BB2_31;
$L__BB2_30:
	ld.global.f32 	%f80, [%rd7+64];
	st.shared.f32 	[%r8+8384], %f80;
$L__BB2_31:
	setp.lt.s32 	%p32, %r20, %r49;
	and.pred  	%p34, %p27, %p32;
	@%p34 bra 	$L__BB2_33;
	mov.b32 	%r77, 0;
	st.shared.u32 	[%r8+8448], %r77;
	bra.uni 	$L__BB2_34;
$L__BB2_33:
	ld.global.f32 	%f81, [%rd7+128];
	st.shared.f32 	[%r8+8448], %f81;
$L__BB2_34:
	setp.lt.s32 	%p35, %r21, %r49;
	and.pred  	%p37, %p27, %p35;
	@%p37 bra 	$L__BB2_36;
	mov.b32 	%r78, 0;
	st.shared.u32 	[%r8+8512], %r78;
	bra.uni 	$L__BB2_37;
$L__BB2_36:
	ld.global.f32 	%f82, [%rd7+192];
	st.shared.f32 	[%r8+8512], %f82;
$L__BB2_37:
	setp.lt.s32 	%p39, %r11, %r48;
	and.pred  	%p40, %p39, %p26;
	@%p40 bra 	$L__BB2_39;
	mov.b32 	%r79, 0;
	st.shared.u32 	[%r8+12480], %r79;
	bra.uni 	$L__BB2_40;
$L__BB2_39:
	mad.lo.s32 	%r80, %r11, %r49, %r61;
	mul.wide.u32 	%rd37, %r80, 4;
	add.s64 	%rd38, %rd1, %rd37;
	ld.global.f32 	%f83, [%rd38];
	st.shared.f32 	[%r8+12480], %f83;
$L__BB2_40:
	and.pred  	%p43, %p39, %p29;
	mul.lo.s32 	%r81, %r11, %r49;
	cvt.u64.u32 	%rd39, %r81;
	add.s64 	%rd40, %rd4, %rd39;
	shl.b64 	%rd41, %rd40, 2;
	add.s64 	%rd8, %rd1, %rd41;
	@%p43 bra 	$L__BB2_42;
	mov.b32 	%r82, 0;
	st.shared.u32 	[%r8+12544], %r82;
	bra.uni 	$L__BB2_43;
$L__BB2_42:
	ld.global.f32 	%f84, [%rd8+64];
	st.shared.f32 	[%r8+12544], %f84;
$L__BB2_43:
	and.pred  	%p46, %p39, %p32;
	@%p46 bra 	$L__BB2_45;
	mov.b32 	%r83, 0;
	st.shared.u32 	[%r8+12608], %r83;
	bra.uni 	$L__BB2_46;
$L__BB2_45:
	ld.global.f32 	%f85, [%rd8+128];
	st.shared.f32 	[%r8+12608], %f85;
$L__BB2_46:
	and.pred  	%p49, %p39, %p35;
	@%p49 bra 	$L__BB2_48;
	mov.b32 	%r84, 0;
	st.shared.u32 	[%r8+12672], %r84;
	bra.uni 	$L__BB2_49;
$L__BB2_48:
	ld.global.f32 	%f86, [%rd8+192];
	st.shared.f32 	[%r8+12672], %f86;
$L__BB2_49:
	setp.ge.s32 	%p50, %r12, %r50;
	shl.b32 	%r85, %r140, 6;
	mov.u32 	%r86, %tid.y;
	shl.b32 	%r87, %r86, 2;
	add.s32 	%r22, %r87, %r85;
	setp.ge.s32 	%p51, %r22, %r49;
	mul.lo.s32 	%r23, %r22, %r50;
	mov.f32 	%f168, 0f00000000;
	or.pred  	%p52, %p51, %p50;
	@%p52 bra 	$L__BB2_51;
	add.s32 	%r88, %r12, %r23;
	mul.wide.s32 	%rd42, %r88, 4;
	add.s64 	%rd43, %rd2, %rd42;
	ld.global.f32 	%f168, [%rd43];
$L__BB2_51:
	setp.lt.s32 	%p53, %r22, %r49;
	add.s32 	%r89, %r12, 1;
	setp.lt.s32 	%p54, %r89, %r50;
	st.shared.f32 	[%r13], %f168;
	and.pred  	%p55, %p53, %p54;
	cvt.s64.s32 	%rd44, %r2;
	shl.b32 	%r90, %r5, 2;
	cvt.u64.u32 	%rd45, %r90;
	cvt.s64.s32 	%rd46, %r23;
	add.s64 	%rd9, %rd45, %rd44;
	add.s64 	%rd47, %rd9, %rd46;
	shl.b64 	%rd48, %rd47, 2;
	add.s64 	%rd10, %rd2, %rd48;
	@%p55 bra 	$L__BB2_53;
	mov.b32 	%r91, 0;
	st.shared.u32 	[%r13+4], %r91;
	bra.uni 	$L__BB2_54;
$L__BB2_53:
	ld.global.f32 	%f88, [%rd10+4];
	st.shared.f32 	[%r13+4], %f88;
$L__BB2_54:
	add.s32 	%r92, %r12, 2;
	setp.lt.s32 	%p57, %r92, %r50;
	and.pred  	%p58, %p53, %p57;
	@%p58 bra 	$L__BB2_56;
	mov.b32 	%r93, 0;
	st.shared.u32 	[%r13+8], %r93;
	bra.uni 	$L__BB2_57;
$L__BB2_56:
	ld.global.f32 	%f89, [%rd10+8];
	st.shared.f32 	[%r13+8], %f89;
$L__BB2_57:
	add.s32 	%r94, %r12, 3;
	setp.lt.s32 	%p60, %r94, %r50;
	and.pred  	%p61, %p53, %p60;
	@%p61 bra 	$L__BB2_59;
	mov.b32 	%r95, 0;
	st.shared.u32 	[%r13+12], %r95;
	bra.uni 	$L__BB2_60;
$L__BB2_59:
	ld.global.f32 	%f90, [%rd10+12];
	st.shared.f32 	[%r13+12], %f90;
$L__BB2_60:
	setp.lt.s32 	%p62, %r12, %r50;
	add.s32 	%r24, %r22, 1;
	setp.lt.s32 	%p63, %r24, %r49;
	mad.lo.s32 	%r25, %r50, %r22, %r50;
	and.pred  	%p64, %p63, %p62;
	@%p64 bra 	$L__BB2_62;
	mov.b32 	%r96, 0;
	st.shared.u32 	[%r13+260], %r96;
	bra.uni 	$L__BB2_63;
$L__BB2_62:
	add.s32 	%r97, %r12, %r25;
	mul.wide.s32 	%rd49, %r97, 4;
	add.s64 	%rd50, %rd2, %rd49;
	ld.global.f32 	%f91, [%rd50];
	st.shared.f32 	[%r13+260], %f91;
$L__BB2_63:
	add.s32 	%r98, %r12, 1;
	setp.lt.s32 	%p66, %r98, %r50;
	and.pred  	%p67, %p63, %p66;
	cvt.s64.s32 	%rd51, %r25;
	add.s64 	%rd52, %rd9, %rd51;
	shl.b64 	%rd53, %rd52, 2;
	add.s64 	%rd11, %rd2, %rd53;
	@%p67 bra 	$L__BB2_65;
	mov.b32 	%r99, 0;
	st.shared.u32 	[%r13+264], %r99;
	bra.uni 	$L__BB2_66;
$L__BB2_65:
	ld.global.f32 	%f92, [%rd11+4];
	st.shared.f32 	[%r13+264], %f92;
$L__BB2_66:
	add.s32 	%r100, %r12, 2;
	setp.lt.s32 	%p69, %r100, %r50;
	and.pred  	%p70, %p63, %p69;
	@%p70 bra 	$L__BB2_68;
	mov.b32 	%r101, 0;
	st.shared.u32 	[%r13+268], %r101;
	bra.uni 	$L__BB2_69;
$L__BB2_68:
	ld.global.f32 	%f93, [%rd11+8];
	st.shared.f32 	[%r13+268], %f93;
$L__BB2_69:
	add.s32 	%r102, %r12, 3;
	setp.lt.s32 	%p72, %r102, %r50;
	and.pred  	%p73, %p63, %p72;
	@%p73 bra 	$L__BB2_71;
	mov.b32 	%r103, 0;
	st.shared.u32 	[%r13+272], %r103;
	bra.uni 	$L__BB2_72;
$L__BB2_71:
	ld.global.f32 	%f94, [%rd11+12];
	st.shared.f32 	[%r13+272], %f94;
$L__BB2_72:
	add.s32 	%r26, %r22, 2;
	setp.lt.s32 	%p75, %r26, %r49;
	mul.lo.s32 	%r27, %r26, %r50;
	and.pred  	%p76, %p75, %p62;
	@%p76 bra 	$L__BB2_74;
	mov.b32 	%r104, 0;
	st.shared.u32 	[%r13+520], %r104;
	bra.uni 	$L__BB2_75;
$L__BB2_74:
	add.s32 	%r105, %r12, %r27;
	mul.wide.s32 	%rd54, %r105, 4;
	add.s64 	%rd55, %rd2, %rd54;
	ld.global.f32 	%f95, [%rd55];
	st.shared.f32 	[%r13+520], %f95;
$L__BB2_75:
	add.s32 	%r106, %r12, 1;
	setp.lt.s32 	%p78, %r106, %r50;
	and.pred  	%p79, %p75, %p78;
	cvt.s64.s32 	%rd56, %r27;
	add.s64 	%rd57, %rd9, %rd56;
	shl.b64 	%rd58, %rd57, 2;
	add.s64 	%rd12, %rd2, %rd58;
	@%p79 bra 	$L__BB2_77;
	mov.b32 	%r107, 0;
	st.shared.u32 	[%r13+524], %r107;
	bra.uni 	$L__BB2_78;
$L__BB2_77:
	ld.global.f32 	%f96, [%rd12+4];
	st.shared.f32 	[%r13+524], %f96;
$L__BB2_78:
	add.s32 	%r108, %r12, 2;
	setp.lt.s32 	%p81, %r108, %r50;
	and.pred  	%p82, %p75, %p81;
	@%p82 bra 	$L__BB2_80;
	mov.b32 	%r109, 0;
	st.shared.u32 	[%r13+528], %r109;
	bra.uni 	$L__BB2_81;
$L__BB2_80:
	ld.global.f32 	%f97, [%rd12+8];
	st.shared.f32 	[%r13+528], %f97;
$L__BB2_81:
	add.s32 	%r110, %r12, 3;
	setp.lt.s32 	%p84, %r110, %r50;
	and.pred  	%p85, %p75, %p84;
	@%p85 bra 	$L__BB2_83;
	mov.b32 	%r111, 0;
	st.shared.u32 	[%r13+532], %r111;
	bra.uni 	$L__BB2_84;
$L__BB2_83:
	ld.global.f32 	%f98, [%rd12+12];
	st.shared.f32 	[%r13+532], %f98;
$L__BB2_84:
	add.s32 	%r28, %r22, 3;
	setp.lt.s32 	%p87, %r28, %r49;
	mul.lo.s32 	%r29, %r28, %r50;
	and.pred  	%p88, %p87, %p62;
	@%p88 bra 	$L__BB2_86;
	mov.b32 	%r112, 0;
	st.shared.u32 	[%r13+780], %r112;
	bra.uni 	$L__BB2_87;
$L__BB2_86:
	add.s32 	%r113, %r12, %r29;
	mul.wide.s32 	%rd59, %r113, 4;
	add.s64 	%rd60, %rd2, %rd59;
	ld.global.f32 	%f99, [%rd60];
	st.shared.f32 	[%r13+780], %f99;
$L__BB2_87:
	add.s32 	%r114, %r12, 1;
	setp.lt.s32 	%p90, %r114, %r50;
	and.pred  	%p91, %p87, %p90;
	cvt.s64.s32 	%rd61, %r29;
	add.s64 	%rd62, %rd9, %rd61;
	shl.b64 	%rd63, %rd62, 2;
	add.s64 	%rd13, %rd2, %rd63;
	@%p91 bra 	$L__BB2_89;
	mov.b32 	%r115, 0;
	st.shared.u32 	[%r13+784], %r115;
	bra.uni 	$L__BB2_90;
$L__BB2_89:
	ld.global.f32 	%f100, [%rd13+4];
	st.shared.f32 	[%r13+784], %f100;
$L__BB2_90:
	add.s32 	%r116, %r12, 2;
	setp.lt.s32 	%p93, %r116, %r50;
	and.pred  	%p94, %p87, %p93;
	@%p94 bra 	$L__BB2_92;
	mov.b32 	%r117, 0;
	st.shared.u32 	[%r13+788], %r117;
	bra.uni 	$L__BB2_93;
$L__BB2_92:
	ld.global.f32 	%f101, [%rd13+8];
	st.shared.f32 	[%r13+788], %f101;
$L__BB2_93:
	add.s32 	%r118, %r12, 3;
	setp.lt.s32 	%p96, %r118, %r50;
	and.pred  	%p97, %p87, %p96;
	@%p97 bra 	$L__BB2_95;
	mov.b32 	%r119, 0;
	st.shared.u32 	[%r13+792], %r119;
	bra.uni 	$L__BB2_96;
$L__BB2_95:
	ld.global.f32 	%f102, [%rd13+12];
	st.shared.f32 	[%r13+792], %f102;
$L__BB2_96:
	mov.u32 	%r121, %tid.y;
	mov.u32 	%r122, _ZZ46matrix_multiplication_kernel_register_blockingE6tile_A;
	mad.lo.s32 	%r123, %r121, 1040, %r122;
	add.s32 	%r141, %r123, 520;
	shl.b32 	%r124, %r5, 4;
	mov.u32 	%r125, _ZZ46matrix_multiplication_kernel_register_blockingE6tile_B;
	add.s32 	%r126, %r124, %r125;
	add.s32 	%r142, %r126, 260;
	bar.sync 	0;
	mov.b32 	%r143, 260;
$L__BB2_97:
	ld.shared.f32 	%f103, [%r141+-520];
	ld.shared.f32 	%f104, [%r141+-260];
	ld.shared.f32 	%f105, [%r141];
	ld.shared.f32 	%f106, [%r141+260];
	ld.shared.f32 	%f107, [%r142+-260];
	ld.shared.f32 	%f108, [%r142+-256];
	ld.shared.f32 	%f109, [%r142+-252];
	ld.shared.f32 	%f110, [%r142+-248];
	fma.rn.f32 	%f111, %f103, %f107, %f142;
	fma.rn.f32 	%f112, %f103, %f108, %f141;
	fma.rn.f32 	%f113, %f103, %f109, %f140;
	fma.rn.f32 	%f114, %f103, %f110, %f139;
	fma.rn.f32 	%f115, %f104, %f107, %f138;
	fma.rn.f32 	%f116, %f104, %f108, %f137;
	fma.rn.f32 	%f117, %f104, %f109, %f136;
	fma.rn.f32 	%f118, %f104, %f110, %f135;
	fma.rn.f32 	%f119, %f105, %f107, %f143;
	fma.rn.f32 	%f120, %f105, %f108, %f144;
	fma.rn.f32 	%f121, %f105, %f109, %f145;
	fma.rn.f32 	%f122, %f105, %f110, %f146;
	fma.rn.f32 	%f123, %f106, %f107, %f147;
	fma.rn.f32 	%f124, %f106, %f108, %f148;
	fma.rn.f32 	%f125, %f106, %f109, %f149;
	fma.rn.f32 	%f126, %f106, %f110, %f150;
	ld.shared.f32 	%f127, [%r141+-516];
	ld.shared.f32 	%f128, [%r141+-256];
	ld.shared.f32 	%f129, [%r141+4];
	ld.shared.f32 	%f130, [%r141+264];
	ld.shared.f32 	%f131, [%r142];
	ld.shared.f32 	%f132, [%r142+4];
	ld.shared.f32 	%f133, [%r142+8];
	ld.shared.f32 	%f134, [%r142+12];
	fma.rn.f32 	%f142, %f127, %f131, %f111;
	fma.rn.f32 	%f141, %f127, %f132, %f112;
	fma.rn.f32 	%f140, %f127, %f133, %f113;
	fma.rn.f32 	%f139, %f127, %f134, %f114;
	fma.rn.f32 	%f138, %f128, %f131, %f115;
	fma.rn.f32 	%f137, %f128, %f132, %f116;
	fma.rn.f32 	%f136, %f128, %f133, %f117;
	fma.rn.f32 	%f135, %f128, %f134, %f118;
	fma.rn.f32 	%f143, %f129, %f131, %f119;
	fma.rn.f32 	%f144, %f129, %f132, %f120;
	fma.rn.f32 	%f145, %f129, %f133, %f121;
	fma.rn.f32 	%f146, %f129, %f134, %f122;
	fma.rn.f32 	%f147, %f130, %f131, %f123;
	fma.rn.f32 	%f148, %f130, %f132, %f124;
	fma.rn.f32 	%f149, %f130, %f133, %f125;
	fma.rn.f32 	%f150, %f130, %f134, %f126;
	add.s32 	%r143, %r143, 520;
	add.s32 	%r142, %r142, 520;
	add.s32 	%r141, %r141, 8;
	setp.ne.s32 	%p98, %r143, 16900;
	@%p98 bra 	$L__BB2_97;
	bar.sync 	0;
	add.s32 	%r140, %r140, 1;
	add.s32 	%r127, %r49, 63;
	shr.u32 	%r128, %r127, 6;
	setp.eq.s32 	%p99, %r140, %r128;
	@%p99 bra 	$L__BB2_99;
	bra.uni 	$L__BB2_2;
$L__BB2_99:
	mov.u32 	%r129, %ctaid.y;
	shl.b32 	%r130, %r129, 6;
	mov.u32 	%r131, %tid.y;
	shl.b32 	%r132, %r131, 2;
	add.s32 	%r16, %r130, %r132;
	mov.u32 	%r133, %tid.x;
	shl.b32 	%r135, %r133, 2;
	add.s32 	%r17, %r2, %r135;
	setp.lt.s32 	%p100, %r16, %r48;
	mul.lo.s32 	%r18, %r16, %r50;
	setp.lt.s32 	%p101, %r17, %r50;
	and.pred  	%p102, %p100, %p101;
	@%p102 bra 	$L__BB2_100;
	bra.uni 	$L__BB2_101;
$L__BB2_100:
	add.s32 	%r136, %r17, %r18;
	mul.wide.s32 	%rd64, %r136, 4;
	add.s64 	%rd65, %rd3, %rd64;
	st.global.f32 	[%rd65], %f142;
$L__BB2_101:
	setp.ge.s32 	%p103, %r16, %r48;
	add.s32 	%r39, %r17, 1;
	setp.ge.s32 	%p104, %r39, %r50;
	cvt.s64.s32 	%rd66, %r18;
	cvt.s64.s32 	%rd14, %r17;
	add.s64 	%rd67, %rd14, %rd66;
	shl.b64 	%rd68, %rd67, 2;
	add.s64 	%rd15, %rd3, %rd68;
	or.pred  	%p105, %p103, %p104;
	@%p105 bra 	$L__BB2_103;
	st.global.f32 	[%rd15+4], %f141;
$L__BB2_103:
	setp.ge.s32 	%p106, %r16, %r48;
	add.s32 	%r40, %r17, 2;
	setp.ge.s32 	%p107, %r40, %r50;
	or.pred  	%p108, %p106, %p107;
	@%p108 bra 	$L__BB2_105;
	st.global.f32 	[%rd15+8], %f140;
$L__BB2_105:
	setp.ge.s32 	%p109, %r16, %r48;
	add.s32 	%r41, %r17, 3;
	setp.ge.s32 	%p110, %r41, %r50;
	or.pred  	%p111, %p109, %p110;
	@%p111 bra 	$L__BB2_107;
	st.global.f32 	[%rd15+12], %f139;
$L__BB2_107:
	setp.ge.s32 	%p112, %r17, %r50;
	add.s32 	%r42, %r16, 1;
	setp.ge.s32 	%p113, %r42, %r48;
	add.s32 	%r43, %r18, %r50;
	or.pred  	%p114, %p113, %p112;
	@%p114 bra 	$L__BB2_109;
	add.s32 	%r137, %r17, %r43;
	mul.wide.s32 	%rd69, %r137, 4;
	add.s64 	%rd70, %rd3, %rd69;
	st.global.f32 	[%rd70], %f138;
$L__BB2_109:
	setp.ge.s32 	%p115, %r42, %r48;
	setp.ge.s32 	%p116, %r39, %r50;
	cvt.s64.s32 	%rd71, %r43;
	add.s64 	%rd72, %rd14, %rd71;
	shl.b64 	%rd73, %rd72, 2;
	add.s64 	%rd16, %rd3, %rd73;
	or.pred  	%p117, %p115, %p116;
	@%p117 bra 	$L__BB2_111;
	st.global.f32 	[%rd16+4], %f137;
$L__BB2_111:
	setp.ge.s32 	%p118, %r42, %r48;
	setp.ge.s32 	%p119, %r40, %r50;
	or.pred  	%p120, %p118, %p119;
	@%p120 bra 	$L__BB2_113;
	st.global.f32 	[%rd16+8], %f136;
$L__BB2_113:
	setp.ge.s32 	%p121, %r42, %r48;
	setp.ge.s32 	%p122, %r41, %r50;
	or.pred  	%p123, %p121, %p122;
	@%p123 bra 	$L__BB2_115;
	st.global.f32 	[%rd16+12], %f135;
$L__BB2_115:
	setp.ge.s32 	%p124, %r17, %r50;
	add.s32 	%r44, %r16, 2;
	setp.ge.s32 	%p125, %r44, %r48;
	add.s32 	%r45, %r43, %r50;
	or.pred  	%p126, %p125, %p124;
	@%p126 bra 	$L__BB2_117;
	add.s32 	%r138, %r17, %r45;
	mul.wide.s32 	%rd74, %r138, 4;
	add.s64 	%rd75, %rd3, %rd74;
	st.global.f32 	[%rd75], %f143;
$L__BB2_117:
	setp.ge.s32 	%p127, %r44, %r48;
	setp.ge.s32 	%p128, %r39, %r50;
	cvt.s64.s32 	%rd76, %r45;
	add.s64 	%rd77, %rd14, %rd76;
	shl.b64 	%rd78, %rd77, 2;
	add.s64 	%rd17, %rd3, %rd78;
	or.pred  	%p129, %p127, %p128;
	@%p129 bra 	$L__BB2_119;
	st.global.f32 	[%rd17+4], %f144;
$L__BB2_119:
	setp.ge.s32 	%p130, %r44, %r48;
	setp.ge.s32 	%p131, %r40, %r50;
	or.pred  	%p132, %p130, %p131;
	@%p132 bra 	$L__BB2_121;
	st.global.f32 	[%rd17+8], %f145;
$L__BB2_121:
	setp.ge.s32 	%p133, %r44, %r48;
	setp.ge.s32 	%p134, %r41, %r50;
	or.pred  	%p135, %p133, %p134;
	@%p135 bra 	$L__BB2_123;
	st.global.f32 	[%rd17+12], %f146;
$L__BB2_123:
	setp.ge.s32 	%p136, %r17, %r50;
	add.s32 	%r46, %r16, 3;
	setp.ge.s32 	%p137, %r46, %r48;
	add.s32 	%r47, %r45, %r50;
	or.pred  	%p138, %p137, %p136;
	@%p138 bra 	$L__BB2_125;
	add.s32 	%r139, %r17, %r47;
	mul.wide.s32 	%rd79, %r139, 4;
	add.s64 	%rd80, %rd3, %rd79;
	st.global.f32 	[%rd80], %f147;
$L__BB2_125:
	setp.ge.s32 	%p139, %r46, %r48;
	setp.ge.s32 	%p140, %r39, %r50;
	cvt.s64.s32 	%rd81, %r47;
	add.s64 	%rd82, %rd14, %rd81;
	shl.b64 	%rd83, %rd82, 2;
	add.s64 	%rd18, %rd3, %rd83;
	or.pred  	%p141, %p139, %p140;
	@%p141 bra 	$L__BB2_127;
	st.global.f32 	[%rd18+4], %f148;
$L__BB2_127:
	setp.ge.s32 	%p142, %r46, %r48;
	setp.ge.s32 	%p143, %r40, %r50;
	or.pred  	%p144, %p142, %p143;
	@%p144 bra 	$L__BB2_129;
	st.global.f32 	[%rd18+8], %f149;
$L__BB2_129:
	setp.ge.s32 	%p145, %r46, %r48;
	setp.ge.s32 	%p146, %r41, %r50;
	or.pred  	%p147, %p145, %p146;
	@%p147 bra 	$L__BB2_131;
	st.global.f32 	[%rd18+12], %f150;
$L__BB2_131:
	ret;

}
	// .globl	matrix_multiplication_kernel_prefetch
.visible .entry matrix_multiplication_kernel_prefetch(
	.param .u64 .ptr .align 1 matrix_multiplication_kernel_prefetch_param_0,
	.param .u64 .ptr .align 1 matrix_multiplication_kernel_prefetch_param_1,
	.param .u64 .ptr .align 1 matrix_multiplication_kernel_prefetch_param_2,
	.param .u32 matrix_multiplication_kernel_prefetch_param_3,
	.param .u32 matrix_multiplication_kernel_prefetch_param_4,
	.param .u32 matrix_multiplication_kernel_prefetch_param_5
)
{
	.reg .pred 	%p<246>;
	.reg .b32 	%r<242>;
	.reg .b32 	%f<211>;
	.reg .b64 	%rd<127>;
	// demoted variable
	.shared .align 4 .b8 _ZZ37matrix_multiplication_kernel_prefetchE6tile_A[8448];
	// demoted variable
	.shared .align 4 .b8 _ZZ37matrix_multiplication_kernel_prefetchE6tile_B[8448];
	ld.param.u64 	%rd28, [matrix_multiplication_kernel_prefetch_param_0];
	ld.param.u64 	%rd29, [matrix_multiplication_kernel_prefetch_param_1];
	ld.param.u64 	%rd30, [matrix_multiplication_kernel_prefetch_param_2];
	ld.param.u32 	%r72, [matrix_multiplication_kernel_prefetch_param_3];
	ld.param.u32 	%r73, [matrix_multiplication_kernel_prefetch_param_4];
	ld.param.u32 	%r74, [matrix_multiplication_kernel_prefetch_param_5];
	cvta.to.global.u64 	%rd1, %rd28;
	cvta.to.global.u64 	%rd2, %rd29;
	cvta.to.global.u64 	%rd3, %rd30;
	mov.u32 	%r75, %ctaid.y;
	shl.b32 	%r1, %r75, 5;
	mov.u32 	%r76, %ctaid.x;
	shl.b32 	%r2, %r76, 5;
	mov.u32 	%r77, %tid.y;
	shl.b32 	%r3, %r77, 2;
	mov.u32 	%r78, %tid.x;
	shl.b32 	%r4, %r78, 2;
	add.s32 	%r79, %r73, 31;
	shr.s32 	%r80, %r79, 31;
	shr.u32 	%r81, %r80, 27;
	add.s32 	%r82, %r79, %r81;
	shr.s32 	%r5, %r82, 5;
	setp.lt.s32 	%p1, %r73, 1;
	@%p1 bra 	$L__BB3_97;
	add.s32 	%r6, %r3, %r1;
	setp.ge.s32 	%p2, %r6, %r72;
	mov.u32 	%r83, _ZZ37matrix_multiplication_kernel_prefetchE6tile_A;
	mad.lo.s32 	%r84, %r3, 132, %r83;
	mul.lo.s32 	%r7, %r6, %r73;
	setp.ge.u32 	%p3, %r4, %r73;
	shl.b32 	%r86, %r4, 2;
	add.s32 	%r8, %r84, %r86;
	or.pred  	%p4, %p2, %p3;
	@%p4 bra 	$L__BB3_3;
	add.s32 	%r88, %r4, %r7;
	mul.wide.u32 	%rd31, %r88, 4;
	add.s64 	%rd32, %rd1, %rd31;
	ld.global.f32 	%f65, [%rd32];
	st.shared.f32 	[%r8], %f65;
	bra.uni 	$L__BB3_4;
$L__BB3_3:
	mov.b32 	%r87, 0;
	st.shared.u32 	[%r8], %r87;
$L__BB3_4:
	setp.lt.s32 	%p5, %r6, %r72;
	add.s32 	%r9, %r4, 1;
	setp.lt.u32 	%p6, %r9, %r73;
	and.pred  	%p7, %p5, %p6;
	add.s32 	%r90, %r4, %r7;
	mul.wide.u32 	%rd33, %r90, 4;
	add.s64 	%rd4, %rd1, %rd33;
	@%p7 bra 	$L__BB3_6;
	mov.b32 	%r91, 0;
	st.shared.u32 	[%r8+4], %r91;
	bra.uni 	$L__BB3_7;
$L__BB3_6:
	ld.global.f32 	%f66, [%rd4+4];
	st.shared.f32 	[%r8+4], %f66;
$L__BB3_7:
	setp.lt.s32 	%p8, %r6, %r72;
	add.s32 	%r10, %r4, 2;
	setp.lt.u32 	%p9, %r10, %r73;
	and.pred  	%p10, %p8, %p9;
	@%p10 bra 	$L__BB3_9;
	mov.b32 	%r93, 0;
	st.shared.u32 	[%r8+8], %r93;
	bra.uni 	$L__BB3_10;
$L__BB3_9:
	ld.global.f32 	%f67, [%rd4+8];
	st.shared.f32 	[%r8+8], %f67;
$L__BB3_10:
	setp.lt.s32 	%p11, %r6, %r72;
	add.s32 	%r11, %r4, 3;
	setp.lt.u32 	%p12, %r11, %r73;
	and.pred  	%p13, %p11, %p12;
	@%p13 bra 	$L__BB3_12;
	mov.b32 	%r95, 0;
	st.shared.u32 	[%r8+12], %r95;
	bra.uni 	$L__BB3_13;
$L__BB3_12:
	ld.global.f32 	%f68, [%rd4+12];
	st.shared.f32 	[%r8+12], %f68;
$L__BB3_13:
	setp.lt.u32 	%p14, %r4, %r73;
	add.s32 	%r12, %r3, 1;
	add.s32 	%r13, %r6, 1;
	setp.lt.s32 	%p15, %r13, %r72;
	mad.lo.s32 	%r14, %r73, %r6, %r73;
	and.pred  	%p16, %p15, %p14;
	@%p16 bra 	$L__BB3_15;
	mov.b32 	%r97, 0;
	st.shared.u32 	[%r8+132], %r97;
	bra.uni 	$L__BB3_16;
$L__BB3_15:
	add.s32 	%r98, %r4, %r14;
	mul.wide.u32 	%rd34, %r98, 4;
	add.s64 	%rd35, %rd1, %rd34;
	ld.global.f32 	%f69, [%rd35];
	st.shared.f32 	[%r8+132], %f69;
$L__BB3_16:
	setp.lt.s32 	%p17, %r13, %r72;
	setp.lt.u32 	%p18, %r9, %r73;
	and.pred  	%p19, %p17, %p18;
	add.s32 	%r99, %r4, %r14;
	mul.wide.u32 	%rd36, %r99, 4;
	add.s64 	%rd5, %rd1, %rd36;
	@%p19 bra 	$L__BB3_18;
	mov.b32 	%r100, 0;
	st.shared.u32 	[%r8+136], %r100;
	bra.uni 	$L__BB3_19;
$L__BB3_18:
	ld.global.f32 	%f70, [%rd5+4];
	st.shared.f32 	[%r8+136], %f70;
$L__BB3_19:
	setp.lt.s32 	%p20, %r13, %r72;
	setp.lt.u32 	%p21, %r10, %r73;
	and.pred  	%p22, %p20, %p21;
	@%p22 bra 	$L__BB3_21;
	mov.b32 	%r101, 0;
	st.shared.u32 	[%r8+140], %r101;
	bra.uni 	$L__BB3_22;
$L__BB3_21:
	ld.global.f32 	%f71, [%rd5+8];
	st.shared.f32 	[%r8+140], %f71;
$L__BB3_22:
	setp.lt.s32 	%p23, %r13, %r72;
	setp.lt.u32 	%p24, %r11, %r73;
	and.pred  	%p25, %p23, %p24;
	@%p25 bra 	$L__BB3_24;
	mov.b32 	%r102, 0;
	st.shared.u32 	[%r8+144], %r102;
	bra.uni 	$L__BB3_25;
$L__BB3_24:
	ld.global.f32 	%f72, [%rd5+12];
	st.shared.f32 	[%r8+144], %f72;
$L__BB3_25:
	setp.lt.u32 	%p26, %r4, %r73;
	add.s32 	%r15, %r3, 2;
	add.s32 	%r16, %r6, 2;
	setp.lt.s32 	%p27, %r16, %r72;
	mul.lo.s32 	%r17, %r16, %r73;
	and.pred  	%p28, %p27, %p26;
	@%p28 bra 	$L__BB3_27;
	mov.b32 	%r104, 0;
	st.shared.u32 	[%r8+264], %r104;
	bra.uni 	$L__BB3_28;
$L__BB3_27:
	add.s32 	%r105, %r4, %r17;
	mul.wide.u32 	%rd37, %r105, 4;
	add.s64 	%rd38, %rd1, %rd37;
	ld.global.f32 	%f73, [%rd38];
	st.shared.f32 	[%r8+264], %f73;
$L__BB3_28:
	setp.lt.s32 	%p29, %r16, %r72;
	setp.lt.u32 	%p30, %r9, %r73;
	and.pred  	%p31, %p29, %p30;
	add.s32 	%r106, %r4, %r17;
	mul.wide.u32 	%rd39, %r106, 4;
	add.s64 	%rd6, %rd1, %rd39;
	@%p31 bra 	$L__BB3_30;
	mov.b32 	%r107, 0;
	st.shared.u32 	[%r8+268], %r107;
	bra.uni 	$L__BB3_31;
$L__BB3_30:
	ld.global.f32 	%f74, [%rd6+4];
	st.shared.f32 	[%r8+268], %f74;
$L__BB3_31:
	setp.lt.s32 	%p32, %r16, %r72;
	setp.lt.u32 	%p33, %r10, %r73;
	and.pred  	%p34, %p32, %p33;
	@%p34 bra 	$L__BB3_33;
	mov.b32 	%r108, 0;
	st.shared.u32 	[%r8+272], %r108;
	bra.uni 	$L__BB3_34;
$L__BB3_33:
	ld.global.f32 	%f75, [%rd6+8];
	st.shared.f32 	[%r8+272], %f75;
$L__BB3_34:
	setp.lt.s32 	%p35, %r16, %r72;
	setp.lt.u32 	%p36, %r11, %r73;
	and.pred  	%p37, %p35, %p36;
	@%p37 bra 	$L__BB3_36;
	mov.b32 	%r109, 0;
	st.shared.u32 	[%r8+276], %r109;
	bra.uni 	$L__BB3_37;
$L__BB3_36:
	ld.global.f32 	%f76, [%rd6+12];
	st.shared.f32 	[%r8+276], %f76;
$L__BB3_37:
	setp.lt.u32 	%p38, %r4, %r73;
	add.s32 	%r18, %r3, 3;
	add.s32 	%r19, %r6, 3;
	setp.lt.s32 	%p39, %r19, %r72;
	mul.lo.s32 	%r20, %r19, %r73;
	and.pred  	%p40, %p39, %p38;
	@%p40 bra 	$L__BB3_39;
	mov.b32 	%r111, 0;
	st.shared.u32 	[%r8+396], %r111;
	bra.uni 	$L__BB3_40;
$L__BB3_39:
	add.s32 	%r112, %r4, %r20;
	mul.wide.u32 	%rd40, %r112, 4;
	add.s64 	%rd41, %rd1, %rd40;
	ld.global.f32 	%f77, [%rd41];
	st.shared.f32 	[%r8+396], %f77;
$L__BB3_40:
	setp.lt.s32 	%p41, %r19, %r72;
	setp.lt.u32 	%p42, %r9, %r73;
	and.pred  	%p43, %p41, %p42;
	add.s32 	%r113, %r4, %r20;
	mul.wide.u32 	%rd42, %r113, 4;
	add.s64 	%rd7, %rd1, %rd42;
	@%p43 bra 	$L__BB3_42;
	mov.b32 	%r114, 0;
	st.shared.u32 	[%r8+400], %r114;
	bra.uni 	$L__BB3_43;
$L__BB3_42:
	ld.global.f32 	%f78, [%rd7+4];
	st.shared.f32 	[%r8+400], %f78;
$L__BB3_43:
	setp.lt.s32 	%p44, %r19, %r72;
	setp.lt.u32 	%p45, %r10, %r73;
	and.pred  	%p46, %p44, %p45;
	@%p46 bra 	$L__BB3_45;
	mov.b32 	%r115, 0;
	st.shared.u32 	[%r8+404], %r115;
	bra.uni 	$L__BB3_46;
$L__BB3_45:
	ld.global.f32 	%f79, [%rd7+8];
	st.shared.f32 	[%r8+404], %f79;
$L__BB3_46:
	setp.lt.s32 	%p47, %r19, %r72;
	setp.lt.u32 	%p48, %r11, %r73;
	and.pred  	%p49, %p47, %p48;
	@%p49 bra 	$L__BB3_48;
	mov.b32 	%r116, 0;
	st.shared.u32 	[%r8+408], %r116;
	bra.uni 	$L__BB3_49;
$L__BB3_48:
	ld.global.f32 	%f80, [%rd7+12];
	st.shared.f32 	[%r8+408], %f80;
$L__BB3_49:
	setp.ge.u32 	%p50, %r3, %r73;
	mov.u32 	%r117, _ZZ37matrix_multiplication_kernel_prefetchE6tile_B;
	mad.lo.s32 	%r118, %r3, 132, %r117;
	mul.lo.s32 	%r21, %r3, %r74;
	add.s32 	%r22, %r4, %r2;
	setp.ge.s32 	%p51, %r22, %r74;
	add.s32 	%r23, %r118, %r86;
	or.pred  	%p52, %p50, %p51;
	@%p52 bra 	$L__BB3_51;
	add.s32 	%r122, %r22, %r21;
	mul.wide.s32 	%rd43, %r122, 4;
	add.s64 	%rd44, %rd2, %rd43;
	ld.global.f32 	%f81, [%rd44];
	st.shared.f32 	[%r23], %f81;
	bra.uni 	$L__BB3_52;
$L__BB3_51:
	mov.b32 	%r121, 0;
	st.shared.u32 	[%r23], %r121;
$L__BB3_52:
	setp.lt.u32 	%p53, %r3, %r73;
	add.s32 	%r24, %r22, 1;
	setp.lt.s32 	%p54, %r24, %r74;
	and.pred  	%p55, %p53, %p54;
	cvt.s64.s32 	%rd45, %r2;
	cvt.u64.u32 	%rd46, %r4;
	cvt.s64.s32 	%rd47, %r21;
	add.s64 	%rd8, %rd46, %rd45;
	add.s64 	%rd48, %rd8, %rd47;
	shl.b64 	%rd49, %rd48, 2;
	add.s64 	%rd9, %rd2, %rd49;
	@%p55 bra 	$L__BB3_54;
	mov.b32 	%r123, 0;
	st.shared.u32 	[%r23+4], %r123;
	bra.uni 	$L__BB3_55;
$L__BB3_54:
	ld.global.f32 	%f82, [%rd9+4];
	st.shared.f32 	[%r23+4], %f82;
$L__BB3_55:
	setp.lt.u32 	%p56, %r3, %r73;
	add.s32 	%r25, %r22, 2;
	setp.lt.s32 	%p57, %r25, %r74;
	and.pred  	%p58, %p56, %p57;
	@%p58 bra 	$L__BB3_57;
	mov.b32 	%r124, 0;
	st.shared.u32 	[%r23+8], %r124;
	bra.uni 	$L__BB3_58;
$L__BB3_57:
	ld.global.f32 	%f83, [%rd9+8];
	st.shared.f32 	[%r23+8], %f83;
$L__BB3_58:
	setp.lt.u32 	%p59, %r3, %r73;
	add.s32 	%r26, %r22, 3;
	setp.lt.s32 	%p60, %r26, %r74;
	and.pred  	%p61, %p59, %p60;
	@%p61 bra 	$L__BB3_60;
	mov.b32 	%r125, 0;
	st.shared.u32 	[%r23+12], %r125;
	bra.uni 	$L__BB3_61;
$L__BB3_60:
	ld.global.f32 	%f84, [%rd9+12];
	st.shared.f32 	[%r23+12], %f84;
$L__BB3_61:
	setp.lt.s32 	%p62, %r22, %r74;
	setp.lt.u32 	%p63, %r12, %r73;
	add.s32 	%r27, %r21, %r74;
	and.pred  	%p64, %p63, %p62;
	@%p64 bra 	$L__BB3_63;
	mov.b32 	%r126, 0;
	st.shared.u32 	[%r23+132], %r126;
	bra.uni 	$L__BB3_64;
$L__BB3_63:
	add.s32 	%r127, %r22, %r27;
	mul.wide.s32 	%rd50, %r127, 4;
	add.s64 	%rd51, %rd2, %rd50;
	ld.global.f32 	%f85, [%rd51];
	st.shared.f32 	[%r23+132], %f85;
$L__BB3_64:
	setp.lt.u32 	%p65, %r12, %r73;
	setp.lt.s32 	%p66, %r24, %r74;
	and.pred  	%p67, %p65, %p66;
	cvt.s64.s32 	%rd52, %r27;
	add.s64 	%rd53, %rd8, %rd52;
	shl.b64 	%rd54, %rd53, 2;
	add.s64 	%rd10, %rd2, %rd54;
	@%p67 bra 	$L__BB3_66;
	mov.b32 	%r128, 0;
	st.shared.u32 	[%r23+136], %r128;
	bra.uni 	$L__BB3_67;
$L__BB3_66:
	ld.global.f32 	%f86, [%rd10+4];
	st.shared.f32 	[%r23+136], %f86;
$L__BB3_67:
	setp.lt.u32 	%p68, %r12, %r73;
	setp.lt.s32 	%p69, %r25, %r74;
	and.pred  	%p70, %p68, %p69;
	@%p70 bra 	$L__BB3_69;
	mov.b32 	%r129, 0;
	st.shared.u32 	[%r23+140], %r129;
	bra.uni 	$L__BB3_70;
$L__BB3_69:
	ld.global.f32 	%f87, [%rd10+8];
	st.shared.f32 	[%r23+140], %f87;
$L__BB3_70:
	setp.lt.u32 	%p71, %r12, %r73;
	setp.lt.s32 	%p72, %r26, %r74;
	and.pred  	%p73, %p71, %p72;
	@%p73 bra 	$L__BB3_72;
	mov.b32 	%r130, 0;
	st.shared.u32 	[%r23+144], %r130;
	bra.uni 	$L__BB3_73;
$L__BB3_72:
	ld.global.f32 	%f88, [%rd10+12];
	st.shared.f32 	[%r23+144], %f88;
$L__BB3_73:
	setp.lt.s32 	%p74, %r22, %r74;
	setp.lt.u32 	%p75, %r15, %r73;
	add.s32 	%r28, %r27, %r74;
	and.pred  	%p76, %p75, %p74;
	@%p76 bra 	$L__BB3_75;
	mov.b32 	%r131, 0;
	st.shared.u32 	[%r23+264], %r131;
	bra.uni 	$L__BB3_76;
$L__BB3_75:
	add.s32 	%r132, %r22, %r28;
	mul.wide.s32 	%rd55, %r132, 4;
	add.s64 	%rd56, %rd2, %rd55;
	ld.global.f32 	%f89, [%rd56];
	st.shared.f32 	[%r23+264], %f89;
$L__BB3_76:
	setp.lt.u32 	%p77, %r15, %r73;
	setp.lt.s32 	%p78, %r24, %r74;
	and.pred  	%p79, %p77, %p78;
	cvt.s64.s32 	%rd57, %r28;
	add.s64 	%rd58, %rd8, %rd57;
	shl.b64 	%rd59, %rd58, 2;
	add.s64 	%rd11, %rd2, %rd59;
	@%p79 bra 	$L__BB3_78;
	mov.b32 	%r133, 0;
	st.shared.u32 	[%r23+268], %r133;
	bra.uni 	$L__BB3_79;
$L__BB3_78:
	ld.global.f32 	%f90, [%rd11+4];
	st.shared.f32 	[%r23+268], %f90;
$L__BB3_79:
	setp.lt.u32 	%p80, %r15, %r73;
	setp.lt.s32 	%p81, %r25, %r74;
	and.pred  	%p82, %p80, %p81;
	@%p82 bra 	$L__BB3_81;
	mov.b32 	%r134, 0;
	st.shared.u32 	[%r23+272], %r134;
	bra.uni 	$L__BB3_82;
$L__BB3_81:
	ld.global.f32 	%f91, [%rd11+8];
	st.shared.f32 	[%r23+272], %f91;
$L__BB3_82:
	setp.lt.u32 	%p83, %r15, %r73;
	setp.lt.s32 	%p84, %r26, %r74;
	and.pred  	%p85, %p83, %p84;
	@%p85 bra 	$L__BB3_84;
	mov.b32 	%r135, 0;
	st.shared.u32 	[%r23+276], %r135;
	bra.uni 	$L__BB3_85;
$L__BB3_84:
	ld.global.f32 	%f92, [%rd11+12];
	st.shared.f32 	[%r23+276], %f92;
$L__BB3_85:
	setp.lt.s32 	%p86, %r22, %r74;
	setp.lt.u32 	%p87, %r18, %r73;
	add.s32 	%r29, %r28, %r74;
	and.pred  	%p88, %p87, %p86;
	@%p88 bra 	$L__BB3_87;
	mov.b32 	%r136, 0;
	st.shared.u32 	[%r23+396], %r136;
	bra.uni 	$L__BB3_88;
$L__BB3_87:
	add.s32 	%r137, %r22, %r29;
	mul.wide.s32 	%rd60, %r137, 4;
	add.s64 	%rd61, %rd2, %rd60;
	ld.global.f32 	%f93, [%rd61];
	st.shared.f32 	[%r23+396], %f93;
$L__BB3_88:
	setp.lt.u32 	%p89, %r18, %r73;
	setp.lt.s32 	%p90, %r24, %r74;
	and.pred  	%p91, %p89, %p90;
	cvt.s64.s32 	%rd62, %r29;
	add.s64 	%rd63, %rd8, %rd62;
	shl.b64 	%rd64, %rd63, 2;
	add.s64 	%rd12, %rd2, %rd64;
	@%p91 bra 	$L__BB3_90;
	mov.b32 	%r138, 0;
	st.shared.u32 	[%r23+400], %r138;
	bra.uni 	$L__BB3_91;
$L__BB3_90:
	ld.global.f32 	%f94, [%rd12+4];
	st.shared.f32 	[%r23+400], %f94;
$L__BB3_91:
	setp.lt.u32 	%p92, %r18, %r73;
	setp.lt.s32 	%p93, %r25, %r74;
	and.pred  	%p94, %p92, %p93;
	@%p94 bra 	$L__BB3_93;
	mov.b32 	%r139, 0;
	st.shared.u32 	[%r23+404], %r139;
	bra.uni 	$L__BB3_94;
$L__BB3_93:
	ld.global.f32 	%f95, [%rd12+8];
	st.shared.f32 	[%r23+404], %f95;
$L__BB3_94:
	setp.lt.u32 	%p95, %r18, %r73;
	setp.lt.s32 	%p96, %r26, %r74;
	and.pred  	%p97, %p95, %p96;
	@%p97 bra 	$L__BB3_96;
	mov.b32 	%r140, 0;
	st.shared.u32 	[%r23+408], %r140;
	bra.uni 	$L__BB3_97;
$L__BB3_96:
	ld.global.f32 	%f96, [%rd12+12];
	st.shared.f32 	[%r23+408], %f96;
$L__BB3_97:
	setp.lt.s32 	%p98, %r73, 1;
	bar.sync 	0;
	mov.f32 	%f195, 0f00000000;
	mov.f32 	%f196, %f195;
	mov.f32 	%f197, %f195;
	mov.f32 	%f198, %f195;
	mov.f32 	%f199, %f195;
	mov.f32 	%f200, %f195;
	mov.f32 	%f201, %f195;
	mov.f32 	%f202, %f195;
	mov.f32 	%f203, %f195;
	mov.f32 	%f204, %f195;
	mov.f32 	%f205, %f195;
	mov.f32 	%f206, %f195;
	mov.f32 	%f207, %f195;
	mov.f32 	%f208, %f195;
	mov.f32 	%f209, %f195;
	mov.f32 	%f210, %f195;
	@%p98 bra 	$L__BB3_199;
	max.s32 	%r30, %r5, 1;
	add.s32 	%r31, %r3, %r1;
	add.s32 	%r32, %r31, 3;
	add.s32 	%r33, %r4, %r2;
	mov.b32 	%r237, 0;
	mov.f32 	%f195, 0f00000000;
	cvt.s64.s32 	%rd87, %r2;
	mov.u32 	%r238, %r237;
$L__BB3_99:
	xor.b32  	%r39, %r238, 1;
	add.s32 	%r237, %r237, 1;
	setp.ge.s32 	%p99, %r237, %r5;
	@%p99 bra 	$L__BB3_196;
	setp.ge.s32 	%p100, %r31, %r72;
	shl.b32 	%r142, %r237, 5;
	mov.u32 	%r143, _ZZ37matrix_multiplication_kernel_prefetchE6tile_A;
	mad.lo.s32 	%r144, %r39, 4224, %r143;
	mad.lo.s32 	%r145, %r3, 132, %r144;
	add.s32 	%r146, %r4, %r142;
	setp.ge.s32 	%p101, %r146, %r73;
	shl.b32 	%r147, %r4, 2;
	add.s32 	%r42, %r145, %r147;
	or.pred  	%p102, %p100, %p101;
	@%p102 bra 	$L__BB3_102;
	mad.lo.s32 	%r149, %r31, %r73, %r146;
	mul.wide.u32 	%rd65, %r149, 4;
	add.s64 	%rd66, %rd1, %rd65;
	ld.global.f32 	%f99, [%rd66];
	st.shared.f32 	[%r42], %f99;
	bra.uni 	$L__BB3_103;
$L__BB3_102:
	mov.b32 	%r148, 0;
	st.shared.u32 	[%r42], %r148;
$L__BB3_103:
	setp.lt.s32 	%p103, %r31, %r72;
	add.s32 	%r43, %r146, 1;
	setp.lt.s32 	%p104, %r43, %r73;
	and.pred  	%p105, %p103, %p104;
	mul.lo.s32 	%r150, %r31, %r73;
	cvt.u64.u32 	%rd67, %r150;
	cvt.u64.u32 	%rd13, %r146;
	add.s64 	%rd68, %rd13, %rd67;
	shl.b64 	%rd69, %rd68, 2;
	add.s64 	%rd14, %rd1, %rd69;
	@%p105 bra 	$L__BB3_105;
	mov.b32 	%r151, 0;
	st.shared.u32 	[%r42+4], %r151;
	bra.uni 	$L__BB3_106;
$L__BB3_105:
	ld.global.f32 	%f100, [%rd14+4];
	st.shared.f32 	[%r42+4], %f100;
$L__BB3_106:
	add.s32 	%r44, %r146, 2;
	setp.lt.s32 	%p107, %r44, %r73;
	and.pred  	%p108, %p103, %p107;
	@%p108 bra 	$L__BB3_108;
	mov.b32 	%r152, 0;
	st.shared.u32 	[%r42+8], %r152;
	bra.uni 	$L__BB3_109;
$L__BB3_108:
	ld.global.f32 	%f101, [%rd14+8];
	st.shared.f32 	[%r42+8], %f101;
$L__BB3_109:
	add.s32 	%r45, %r146, 3;
	setp.lt.s32 	%p110, %r45, %r73;
	and.pred  	%p111, %p103, %p110;
	@%p111 bra 	$L__BB3_111;
	mov.b32 	%r153, 0;
	st.shared.u32 	[%r42+12], %r153;
	bra.uni 	$L__BB3_112;
$L__BB3_111:
	ld.global.f32 	%f102, [%rd14+12];
	st.shared.f32 	[%r42+12], %f102;
$L__BB3_112:
	setp.lt.s32 	%p112, %r146, %r73;
	add.s32 	%r154, %r31, 1;
	setp.lt.s32 	%p113, %r154, %r72;
	and.pred  	%p114, %p113, %p112;
	@%p114 bra 	$L__BB3_114;
	mov.b32 	%r155, 0;
	st.shared.u32 	[%r42+132], %r155;
	bra.uni 	$L__BB3_115;
$L__BB3_114:
	mad.lo.s32 	%r156, %r73, %r31, %r73;
	add.s32 	%r157, %r146, %r156;
	mul.wide.u32 	%rd70, %r157, 4;
	add.s64 	%rd71, %rd1, %rd70;
	ld.global.f32 	%f103, [%rd71];
	st.shared.f32 	[%r42+132], %f103;
$L__BB3_115:
	add.s32 	%r158, %r31, 1;
	setp.lt.s32 	%p116, %r158, %r72;
	and.pred  	%p117, %p116, %p104;
	mad.lo.s32 	%r159, %r73, %r31, %r73;
	cvt.u64.u32 	%rd72, %r159;
	add.s64 	%rd73, %rd13, %rd72;
	shl.b64 	%rd74, %rd73, 2;
	add.s64 	%rd15, %rd1, %rd74;
	@%p117 bra 	$L__BB3_117;
	mov.b32 	%r160, 0;
	st.shared.u32 	[%r42+136], %r160;
	bra.uni 	$L__BB3_118;
$L__BB3_117:
	ld.global.f32 	%f104, [%rd15+4];
	st.shared.f32 	[%r42+136], %f104;
$L__BB3_118:
	add.s32 	%r161, %r31, 1;
	setp.lt.s32 	%p119, %r161, %r72;
	and.pred  	%p120, %p119, %p107;
	@%p120 bra 	$L__BB3_120;
	mov.b32 	%r162, 0;
	st.shared.u32 	[%r42+140], %r162;
	bra.uni 	$L__BB3_121;
$L__BB3_120:
	ld.global.f32 	%f105, [%rd15+8];
	st.shared.f32 	[%r42+140], %f105;
$L__BB3_121:
	add.s32 	%r163, %r31, 1;
	setp.lt.s32 	%p122, %r163, %r72;
	and.pred  	%p123, %p122, %p110;
	@%p123 bra 	$L__BB3_123;
	mov.b32 	%r164, 0;
	st.shared.u32 	[%r42+144], %r164;
	bra.uni 	$L__BB3_124;
$L__BB3_123:
	ld.global.f32 	%f106, [%rd15+12];
	st.shared.f32 	[%r42+144], %f106;
$L__BB3_124:
	add.s32 	%r165, %r31, 2;
	setp.lt.s32 	%p125, %r165, %r72;
	and.pred  	%p126, %p125, %p112;
	@%p126 bra 	$L__BB3_126;
	mov.b32 	%r166, 0;
	st.shared.u32 	[%r42+264], %r166;
	bra.uni 	$L__BB3_127;
$L__BB3_126:
	add.s32 	%r167, %r31, 2;
	mad.lo.s32 	%r168, %r167, %r73, %r146;
	mul.wide.u32 	%rd75, %r168, 4;
	add.s64 	%rd76, %rd1, %rd75;
	ld.global.f32 	%f107, [%rd76];
	st.shared.f32 	[%r42+264], %f107;
$L__BB3_127:
	setp.lt.s32 	%p127, %r43, %r73;
	add.s32 	%r169, %r31, 2;
	setp.lt.s32 	%p128, %r169, %r72;
	and.pred  	%p129, %p128, %p127;
	mul.lo.s32 	%r170, %r169, %r73;
	cvt.u64.u32 	%rd77, %r170;
	add.s64 	%rd78, %rd13, %rd77;
	shl.b64 	%rd79, %rd78, 2;
	add.s64 	%rd16, %rd1, %rd79;
	@%p129 bra 	$L__BB3_129;
	mov.b32 	%r171, 0;
	st.shared.u32 	[%r42+268], %r171;
	bra.uni 	$L__BB3_130;
$L__BB3_129:
	ld.global.f32 	%f108, [%rd16+4];
	st.shared.f32 	[%r42+268], %f108;
$L__BB3_130:
	setp.lt.s32 	%p130, %r44, %r73;
	add.s32 	%r172, %r31, 2;
	setp.lt.s32 	%p131, %r172, %r72;
	and.pred  	%p132, %p131, %p130;
	@%p132 bra 	$L__BB3_132;
	mov.b32 	%r173, 0;
	st.shared.u32 	[%r42+272], %r173;
	bra.uni 	$L__BB3_133;
$L__BB3_132:
	ld.global.f32 	%f109, [%rd16+8];
	st.shared.f32 	[%r42+272], %f109;
$L__BB3_133:
	setp.lt.s32 	%p133, %r45, %r73;
	add.s32 	%r174, %r31, 2;
	setp.lt.s32 	%p134, %r174, %r72;
	and.pred  	%p135, %p134, %p133;
	@%p135 bra 	$L__BB3_135;
	mov.b32 	%r175, 0;
	st.shared.u32 	[%r42+276], %r175;
	bra.uni 	$L__BB3_136;
$L__BB3_135:
	ld.global.f32 	%f110, [%rd16+12];
	st.shared.f32 	[%r42+276], %f110;
$L__BB3_136:
	setp.lt.s32 	%p136, %r146, %r73;
	setp.lt.s32 	%p137, %r32, %r72;
	and.pred  	%p138, %p137, %p136;
	@%p138 bra 	$L__BB3_138;
	mov.b32 	%r176, 0;
	st.shared.u32 	[%r42+396], %r176;
	bra.uni 	$L__BB3_139;
$L__BB3_138:
	mad.lo.s32 	%r177, %r32, %r73, %r146;
	mul.wide.u32 	%rd80, %r177, 4;
	add.s64 	%rd81, %rd1, %rd80;
	ld.global.f32 	%f111, [%rd81];
	st.shared.f32 	[%r42+396], %f111;
$L__BB3_139:
	and.pred  	%p141, %p137, %p127;
	mul.lo.s32 	%r178, %r32, %r73;
	cvt.u64.u32 	%rd82, %r178;
	add.s64 	%rd83, %rd13, %rd82;
	shl.b64 	%rd84, %rd83, 2;
	add.s64 	%rd17, %rd1, %rd84;
	@%p141 bra 	$L__BB3_141;
	mov.b32 	%r179, 0;
	st.shared.u32 	[%r42+400], %r179;
	bra.uni 	$L__BB3_142;
$L__BB3_141:
	ld.global.f32 	%f112, [%rd17+4];
	st.shared.f32 	[%r42+400], %f112;
$L__BB3_142:
	and.pred  	%p144, %p137, %p130;
	@%p144 bra 	$L__BB3_144;
	mov.b32 	%r180, 0;
	st.shared.u32 	[%r42+404], %r180;
	bra.uni 	$L__BB3_145;
$L__BB3_144:
	ld.global.f32 	%f113, [%rd17+8];
	st.shared.f32 	[%r42+404], %f113;
$L__BB3_145:
	and.pred  	%p147, %p137, %p133;
	@%p147 bra 	$L__BB3_147;
	mov.b32 	%r181, 0;
	st.shared.u32 	[%r42+408], %r181;
	bra.uni 	$L__BB3_148;
$L__BB3_147:
	ld.global.f32 	%f114, [%rd17+12];
	st.shared.f32 	[%r42+408], %f114;
$L__BB3_148:
	setp.ge.s32 	%p148, %r33, %r74;
	mov.u32 	%r182, _ZZ37matrix_multiplication_kernel_prefetchE6tile_B;
	mad.lo.s32 	%r183, %r39, 4224, %r182;
	shl.b32 	%r184, %r237, 5;
	add.s32 	%r46, %r3, %r184;
	setp.ge.s32 	%p149, %r46, %r73;
	mad.lo.s32 	%r185, %r3, 132, %r183;
	mul.lo.s32 	%r47, %r46, %r74;
	shl.b32 	%r186, %r4, 2;
	add.s32 	%r48, %r185, %r186;
	or.pred  	%p150, %p149, %p148;
	@%p150 bra 	$L__BB3_150;
	add.s32 	%r188, %r33, %r47;
	mul.wide.s32 	%rd85, %r188, 4;
	add.s64 	%rd86, %rd2, %rd85;
	ld.global.f32 	%f115, [%rd86];
	st.shared.f32 	[%r48], %f115;
	bra.uni 	$L__BB3_151;
$L__BB3_150:
	mov.b32 	%r187, 0;
	st.shared.u32 	[%r48], %r187;
$L__BB3_151:
	setp.lt.s32 	%p151, %r46, %r73;
	add.s32 	%r189, %r33, 1;
	setp.lt.s32 	%p152, %r189, %r74;
	and.pred  	%p153, %p151, %p152;
	cvt.u64.u32 	%rd88, %r4;
	cvt.s64.s32 	%rd89, %r47;
	add.s64 	%rd18, %rd88, %rd87;
	add.s64 	%rd90, %rd18, %rd89;
	shl.b64 	%rd91, %rd90, 2;
	add.s64 	%rd19, %rd2, %rd91;
	@%p153 bra 	$L__BB3_153;
	mov.b32 	%r190, 0;
	st.shared.u32 	[%r48+4], %r190;
	bra.uni 	$L__BB3_154;
$L__BB3_153:
	ld.global.f32 	%f116, [%rd19+4];
	st.shared.f32 	[%r48+4], %f116;
$L__BB3_154:
	add.s32 	%r191, %r33, 2;
	setp.lt.s32 	%p155, %r191, %r74;
	and.pred  	%p156, %p151, %p155;
	@%p156 bra 	$L__BB3_156;
	mov.b32 	%r192, 0;
	st.shared.u32 	[%r48+8], %r192;
	bra.uni 	$L__BB3_157;
$L__BB3_156:
	ld.global.f32 	%f117, [%rd19+8];
	st.shared.f32 	[%r48+8], %f117;
$L__BB3_157:
	add.s32 	%r193, %r33, 3;
	setp.lt.s32 	%p158, %r193, %r74;
	and.pred  	%p159, %p151, %p158;
	@%p159 bra 	$L__BB3_159;
	mov.b32 	%r194, 0;
	st.shared.u32 	[%r48+12], %r194;
	bra.uni 	$L__BB3_160;
$L__BB3_159:
	ld.global.f32 	%f118, [%rd19+12];
	st.shared.f32 	[%r48+12], %f118;
$L__BB3_160:
	setp.lt.s32 	%p160, %r33, %r74;
	add.s32 	%r49, %r46, 1;
	setp.lt.s32 	%p161, %r49, %r73;
	mad.lo.s32 	%r50, %r74, %r46, %r74;
	and.pred  	%p162, %p161, %p160;
	@%p162 bra 	$L__BB3_162;
	mov.b32 	%r195, 0;
	st.shared.u32 	[%r48+132], %r195;
	bra.uni 	$L__BB3_163;
$L__BB3_162:
	add.s32 	%r196, %r33, %r50;
	mul.wide.s32 	%rd92, %r196, 4;
	add.s64 	%rd93, %rd2, %rd92;
	ld.global.f32 	%f119, [%rd93];
	st.shared.f32 	[%r48+132], %f119;
$L__BB3_163:
	add.s32 	%r197, %r33, 1;
	setp.lt.s32 	%p164, %r197, %r74;
	and.pred  	%p165, %p161, %p164;
	cvt.s64.s32 	%rd94, %r50;
	add.s64 	%rd95, %rd18, %rd94;
	shl.b64 	%rd96, %rd95, 2;
	add.s64 	%rd20, %rd2, %rd96;
	@%p165 bra 	$L__BB3_165;
	mov.b32 	%r198, 0;
	st.shared.u32 	[%r48+136], %r198;
	bra.uni 	$L__BB3_166;
$L__BB3_165:
	ld.global.f32 	%f120, [%rd20+4];
	st.shared.f32 	[%r48+136], %f120;
$L__BB3_166:
	add.s32 	%r199, %r33, 2;
	setp.lt.s32 	%p167, %r199, %r74;
	and.pred  	%p168, %p161, %p167;
	@%p168 bra 	$L__BB3_168;
	mov.b32 	%r200, 0;
	st.shared.u32 	[%r48+140], %r200;
	bra.uni 	$L__BB3_169;
$L__BB3_168:
	ld.global.f32 	%f121, [%rd20+8];
	st.shared.f32 	[%r48+140], %f121;
$L__BB3_169:
	add.s32 	%r201, %r33, 3;
	setp.lt.s32 	%p170, %r201, %r74;
	and.pred  	%p171, %p161, %p170;
	@%p171 bra 	$L__BB3_171;
	mov.b32 	%r202, 0;
	st.shared.u32 	[%r48+144], %r202;
	bra.uni 	$L__BB3_172;
$L__BB3_171:
	ld.global.f32 	%f122, [%rd20+12];
	st.shared.f32 	[%r48+144], %f122;
$L__BB3_172:
	add.s32 	%r51, %r46, 2;
	setp.lt.s32 	%p173, %r51, %r73;
	mul.lo.s32 	%r52, %r51, %r74;
	and.pred  	%p174, %p173, %p160;
	@%p174 bra 	$L__BB3_174;
	mov.b32 	%r203, 0;
	st.shared.u32 	[%r48+264], %r203;
	bra.uni 	$L__BB3_175;
$L__BB3_174:
	add.s32 	%r204, %r33, %r52;
	mul.wide.s32 	%rd97, %r204, 4;
	add.s64 	%rd98, %rd2, %rd97;
	ld.global.f32 	%f123, [%rd98];
	st.shared.f32 	[%r48+264], %f123;
$L__BB3_175:
	add.s32 	%r205, %r33, 1;
	setp.lt.s32 	%p176, %r205, %r74;
	and.pred  	%p177, %p173, %p176;
	cvt.s64.s32 	%rd99, %r52;
	add.s64 	%rd100, %rd18, %rd99;
	shl.b64 	%rd101, %rd100, 2;
	add.s64 	%rd21, %rd2, %rd101;
	@%p177 bra 	$L__BB3_177;
	mov.b32 	%r206, 0;
	st.shared.u32 	[%r48+268], %r206;
	bra.uni 	$L__BB3_178;
$L__BB3_177:
	ld.global.f32 	%f124, [%rd21+4];
	st.shared.f32 	[%r48+268], %f124;
$L__BB3_178:
	add.s32 	%r207, %r33, 2;
	setp.lt.s32 	%p179, %r207, %r74;
	and.pred  	%p180, %p173, %p179;
	@%p180 bra 	$L__BB3_180;
	mov.b32 	%r208, 0;
	st.shared.u32 	[%r48+272], %r208;
	bra.uni 	$L__BB3_181;
$L__BB3_180:
	ld.global.f32 	%f125, [%rd21+8];
	st.shared.f32 	[%r48+272], %f125;
$L__BB3_181:
	add.s32 	%r209, %r33, 3;
	setp.lt.s32 	%p182, %r209, %r74;
	and.pred  	%p183, %p173, %p182;
	@%p183 bra 	$L__BB3_183;
	mov.b32 	%r210, 0;
	st.shared.u32 	[%r48+276], %r210;
	bra.uni 	$L__BB3_184;
$L__BB3_183:
	ld.global.f32 	%f126, [%rd21+12];
	st.shared.f32 	[%r48+276], %f126;
$L__BB3_184:
	add.s32 	%r53, %r46, 3;
	setp.lt.s32 	%p185, %r53, %r73;
	mul.lo.s32 	%r54, %r53, %r74;
	and.pred  	%p186, %p185, %p160;
	@%p186 bra 	$L__BB3_186;
	mov.b32 	%r211, 0;
	st.shared.u32 	[%r48+396], %r211;
	bra.uni 	$L__BB3_187;
$L__BB3_186:
	add.s32 	%r212, %r33, %r54;
	mul.wide.s32 	%rd102, %r212, 4;
	add.s64 	%rd103, %rd2, %rd102;
	ld.global.f32 	%f127, [%rd103];
	st.shared.f32 	[%r48+396], %f127;
$L__BB3_187:
	add.s32 	%r213, %r33, 1;
	setp.lt.s32 	%p188, %r213, %r74;
	and.pred  	%p189, %p185, %p188;
	cvt.s64.s32 	%rd104, %r54;
	add.s64 	%rd105, %rd18, %rd104;
	shl.b64 	%rd106, %rd105, 2;
	add.s64 	%rd22, %rd2, %rd106;
	@%p189 bra 	$L__BB3_189;
	mov.b32 	%r214, 0;
	st.shared.u32 	[%r48+400], %r214;
	bra.uni 	$L__BB3_190;
$L__BB3_189:
	ld.global.f32 	%f128, [%rd22+4];
	st.shared.f32 	[%r48+400], %f128;
$L__BB3_190:
	add.s32 	%r215, %r33, 2;
	setp.lt.s32 	%p191, %r215, %r74;
	and.pred  	%p192, %p185, %p191;
	@%p192 bra 	$L__BB3_192;
	mov.b32 	%r216, 0;
	st.shared.u32 	[%r48+404], %r216;
	bra.uni 	$L__BB3_193;
$L__BB3_192:
	ld.global.f32 	%f129, [%rd22+8];
	st.shared.f32 	[%r48+404], %f129;
$L__BB3_193:
	add.s32 	%r217, %r33, 3;
	setp.lt.s32 	%p194, %r217, %r74;
	and.pred  	%p195, %p185, %p194;
	@%p195 bra 	$L__BB3_195;
	mov.b32 	%r218, 0;
	st.shared.u32 	[%r48+408], %r218;
	bra.uni 	$L__BB3_196;
$L__BB3_195:
	ld.global.f32 	%f130, [%rd22+12];
	st.shared.f32 	[%r48+408], %f130;
$L__BB3_196:
	mul.lo.s32 	%r220, %r238, 4224;
	mov.u32 	%r221, %tid.x;
	shl.b32 	%r222, %r221, 4;
	mov.u32 	%r223, _ZZ37matrix_multiplication_kernel_prefetchE6tile_B;
	add.s32 	%r224, %r222, %r223;
	add.s32 	%r225, %r224, %r220;
	add.s32 	%r240, %r225, 132;
	mov.u32 	%r226, %tid.y;
	mov.u32 	%r227, _ZZ37matrix_multiplication_kernel_prefetchE6tile_A;
	mad.lo.s32 	%r228, %r226, 528, %r227;
	add.s32 	%r229, %r228, %r220;
	add.s32 	%r239, %r229, 264;
	mov.b32 	%r241, 132;
$L__BB3_197:
	ld.shared.f32 	%f131, [%r239+-264];
	ld.shared.f32 	%f132, [%r239+-132];
	ld.shared.f32 	%f133, [%r239];
	ld.shared.f32 	%f134, [%r239+132];
	ld.shared.f32 	%f135, [%r240+-132];
	ld.shared.f32 	%f136, [%r240+-128];
	ld.shared.f32 	%f137, [%r240+-124];
	ld.shared.f32 	%f138, [%r240+-120];
	fma.rn.f32 	%f139, %f131, %f135, %f202;
	fma.rn.f32 	%f140, %f131, %f136, %f201;
	fma.rn.f32 	%f141, %f131, %f137, %f200;
	fma.rn.f32 	%f142, %f131, %f138, %f199;
	fma.rn.f32 	%f143, %f132, %f135, %f198;
	fma.rn.f32 	%f144, %f132, %f136, %f197;
	fma.rn.f32 	%f145, %f132, %f137, %f196;
	fma.rn.f32 	%f146, %f132, %f138, %f195;
	fma.rn.f32 	%f147, %f133, %f135, %f203;
	fma.rn.f32 	%f148, %f133, %f136, %f204;
	fma.rn.f32 	%f149, %f133, %f137, %f205;
	fma.rn.f32 	%f150, %f133, %f138, %f206;
	fma.rn.f32 	%f151, %f134, %f135, %f207;
	fma.rn.f32 	%f152, %f134, %f136, %f208;
	fma.rn.f32 	%f153, %f134, %f137, %f209;
	fma.rn.f32 	%f154, %f134, %f138, %f210;
	ld.shared.f32 	%f155, [%r239+-260];
	ld.shared.f32 	%f156, [%r239+-128];
	ld.shared.f32 	%f157, [%r239+4];
	ld.shared.f32 	%f158, [%r239+136];
	ld.shared.f32 	%f159, [%r240];
	ld.shared.f32 	%f160, [%r240+4];
	ld.shared.f32 	%f161, [%r240+8];
	ld.shared.f32 	%f162, [%r240+12];
	fma.rn.f32 	%f202, %f155, %f159, %f139;
	fma.rn.f32 	%f201, %f155, %f160, %f140;
	fma.rn.f32 	%f200, %f155, %f161, %f141;
	fma.rn.f32 	%f199, %f155, %f162, %f142;
	fma.rn.f32 	%f198, %f156, %f159, %f143;
	fma.rn.f32 	%f197, %f156, %f160, %f144;
	fma.rn.f32 	%f196, %f156, %f161, %f145;
	fma.rn.f32 	%f195, %f156, %f162, %f146;
	fma.rn.f32 	%f203, %f157, %f159, %f147;
	fma.rn.f32 	%f204, %f157, %f160, %f148;
	fma.rn.f32 	%f205, %f157, %f161, %f149;
	fma.rn.f32 	%f206, %f157, %f162, %f150;
	fma.rn.f32 	%f207, %f158, %f159, %f151;
	fma.rn.f32 	%f208, %f158, %f160, %f152;
	fma.rn.f32 	%f209, %f158, %f161, %f153;
	fma.rn.f32 	%f210, %f158, %f162, %f154;
	add.s32 	%r241, %r241, 264;
	add.s32 	%r240, %r240, 264;
	add.s32 	%r239, %r239, 8;
	setp.ne.s32 	%p196, %r241, 4356;
	@%p196 bra 	$L__BB3_197;
	bar.sync 	0;
	setp.eq.s32 	%p197, %r237, %r30;
	mov.u32 	%r238, %r39;
	@%p197 bra 	$L__BB3_199;
	bra.uni 	$L__BB3_99;
$L__BB3_199:
	mov.u32 	%r230, %ctaid.y;
	shl.b32 	%r231, %r230, 5;
	add.s32 	%r34, %r231, %r3;
	add.s32 	%r35, %r2, %r4;
	setp.lt.s32 	%p198, %r34, %r72;
	mul.lo.s32 	%r36, %r34, %r74;
	setp.lt.s32 	%p199, %r35, %r74;
	and.pred  	%p200, %p198, %p199;
	@%p200 bra 	$L__BB3_200;
	bra.uni 	$L__BB3_201;
$L__BB3_200:
	add.s32 	%r233, %r35, %r36;
	mul.wide.s32 	%rd107, %r233, 4;
	add.s64 	%rd108, %rd3, %rd107;
	st.global.f32 	[%rd108], %f202;
$L__BB3_201:
	setp.ge.s32 	%p201, %r34, %r72;
	add.s32 	%r63, %r35, 1;
	setp.ge.s32 	%p202, %r63, %r74;
	cvt.s64.s32 	%rd109, %r36;
	cvt.s64.s32 	%rd23, %r35;
	add.s64 	%rd110, %rd23, %rd109;
	shl.b64 	%rd111, %rd110, 2;
	add.s64 	%rd24, %rd3, %rd111;
	or.pred  	%p203, %p201, %p202;
	@%p203 bra 	$L__BB3_203;
	st.global.f32 	[%rd24+4], %f201;
$L__BB3_203:
	setp.ge.s32 	%p204, %r34, %r72;
	add.s32 	%r64, %r35, 2;
	setp.ge.s32 	%p205, %r64, %r74;
	or.pred  	%p206, %p204, %p205;
	@%p206 bra 	$L__BB3_205;
	st.global.f32 	[%rd24+8], %f200;
$L__BB3_205:
	setp.ge.s32 	%p207, %r34, %r72;
	add.s32 	%r65, %r35, 3;
	setp.ge.s32 	%p208, %r65, %r74;
	or.pred  	%p209, %p207, %p208;
	@%p209 bra 	$L__BB3_207;
	st.global.f32 	[%rd24+12], %f199;
$L__BB3_207:
	setp.ge.s32 	%p210, %r35, %r74;
	add.s32 	%r66, %r34, 1;
	setp.ge.s32 	%p211, %r66, %r72;
	add.s32 	%r67, %r36, %r74;
	or.pred  	%p212, %p211, %p210;
	@%p212 bra 	$L__BB3_209;
	add.s32 	%r234, %r35, %r67;
	mul.wide.s32 	%rd112, %r234, 4;
	add.s64 	%rd113, %rd3, %rd112;
	st.global.f32 	[%rd113], %f198;
$L__BB3_209:
	setp.ge.s32 	%p213, %r66, %r72;
	setp.ge.s32 	%p214, %r63, %r74;
	cvt.s64.s32 	%rd114, %r67;
	add.s64 	%rd115, %rd23, %rd114;
	shl.b64 	%rd116, %rd115, 2;
	add.s64 	%rd25, %rd3, %rd116;
	or.pred  	%p215, %p213, %p214;
	@%p215 bra 	$L__BB3_211;
	st.global.f32 	[%rd25+4], %f197;
$L__BB3_211:
	setp.ge.s32 	%p216, %r66, %r72;
	setp.ge.s32 	%p217, %r64, %r74;
	or.pred  	%p218, %p216, %p217;
	@%p218 bra 	$L__BB3_213;
	st.global.f32 	[%rd25+8], %f196;
$L__BB3_213:
	setp.ge.s32 	%p219, %r66, %r72;
	setp.ge.s32 	%p220, %r65, %r74;
	or.pred  	%p221, %p219, %p220;
	@%p221 bra 	$L__BB3_215;
	st.global.f32 	[%rd25+12], %f195;
$L__BB3_215:
	setp.ge.s32 	%p222, %r35, %r74;
	add.s32 	%r68, %r34, 2;
	setp.ge.s32 	%p223, %r68, %r72;
	add.s32 	%r69, %r67, %r74;
	or.pred  	%p224, %p223, %p222;
	@%p224 bra 	$L__BB3_217;
	add.s32 	%r235, %r35, %r69;
	mul.wide.s32 	%rd117, %r235, 4;
	add.s64 	%rd118, %rd3, %rd117;
	st.global.f32 	[%rd118], %f203;
$L__BB3_217:
	setp.ge.s32 	%p225, %r68, %r72;
	setp.ge.s32 	%p226, %r63, %r74;
	cvt.s64.s32 	%rd119, %r69;
	add.s64 	%rd120, %rd23, %rd119;
	shl.b64 	%rd121, %rd120, 2;
	add.s64 	%rd26, %rd3, %rd121;
	or.pred  	%p227, %p225, %p226;
	@%p227 bra 	$L__BB3_219;
	st.global.f32 	[%rd26+4], %f204;
$L__BB3_219:
	setp.ge.s32 	%p228, %r68, %r72;
	setp.ge.s32 	%p229, %r64, %r74;
	or.pred  	%p230, %p228, %p229;
	@%p230 bra 	$L__BB3_221;
	st.global.f32 	[%rd26+8], %f205;
$L__BB3_221:
	setp.ge.s32 	%p231, %r68, %r72;
	setp.ge.s32 	%p232, %r65, %r74;
	or.pred  	%p233, %p231, %p232;
	@%p233 bra 	$L__BB3_223;
	st.global.f32 	[%rd26+12], %f206;
$L__BB3_223:
	setp.ge.s32 	%p234, %r35, %r74;
	add.s32 	%r70, %r34, 3;
	setp.ge.s32 	%p235, %r70, %r72;
	add.s32 	%r71, %r69, %r74;
	or.pred  	%p236, %p235, %p234;
	@%p236 bra 	$L__BB3_225;
	add.s32 	%r236, %r35, %r71;
	mul.wide.s32 	%rd122, %r236, 4;
	add.s64 	%rd123, %rd3, %rd122;
	st.global.f32 	[%rd123], %f207;
$L__BB3_225:
	setp.ge.s32 	%p237, %r70, %r72;
	setp.ge.s32 	%p238, %r63, %r74;
	cvt.s64.s32 	%rd124, %r71;
	add.s64 	%rd125, %rd23, %rd124;
	shl.b64 	%rd126, %rd125, 2;
	add.s64 	%rd27, %rd3, %rd126;
	or.pred  	%p239, %p237, %p238;
	@%p239 bra 	$L__BB3_227;
	st.global.f32 	[%rd27+4], %f208;
$L__BB3_227:
	setp.ge.s32 	%p240, %r70, %r72;
	setp.ge.s32 	%p241, %r64, %r74;
	or.pred  	%p242, %p240, %p241;
	@%p242 bra 	$L__BB3_229;
	st.global.f32 	[%rd27+8], %f209;
$L__BB3_229:
	setp.ge.s32 	%p243, %r70, %r72;
	setp.ge.s32 	%p244, %r65, %r74;
	or.pred  	%p245, %p243, %p244;
	@%p245 bra 	$L__BB3_231;
	st.global.f32 	[%rd27+12], %f210;
$L__BB3_231:
	ret;

}
	// .globl	gemm_kernel
.visible .entry gemm_kernel(
	.param .u64 .ptr .align 1 gemm_kernel_param_0,
	.param .u64 .ptr .align 1 gemm_kernel_param_1,
	.param .u64 .ptr .align 1 gemm_kernel_param_2,
	.param .u32 gemm_kernel_param_3,
	.param .u32 gemm_kernel_param_4,
	.param .u32 gemm_kernel_param_5
)
{
	.reg .pred 	%p<3>;
	.reg .b32 	%r<91>;
	.reg .b32 	%f<907>;
	.reg .b64 	%rd<31>;
	// demoted variable
	.shared .align 4 .b8 _ZZ11gemm_kernelE3s_a[4096];
	// demoted variable
	.shared .align 4 .b8 _ZZ11gemm_kernelE3s_b[4096];
	ld.param.u32 	%r23, [gemm_kernel_param_4];
	mov.u32 	%r25, %ctaid.x;
	mov.u32 	%r26, %ctaid.y;
	mov.u32 	%r27, %tid.x;
	mov.u32 	%r28, %tid.y;
	mov.u32 	%r29, %ntid.x;
	mad.lo.s32 	%r1, %r28, %r29, %r27;
	shr.u32 	%r2, %r1, 5;
	shl.b32 	%r3, %r26, 7;
	shl.b32 	%r4, %r25, 7;
	setp.lt.s32 	%p1, %r23, 1;
	mov.f32 	%f843, 0f00000000;
	mov.f32 	%f844, %f843;
	mov.f32 	%f845, %f843;
	mov.f32 	%f846, %f843;
	mov.f32 	%f847, %f843;
	mov.f32 	%f848, %f843;
	mov.f32 	%f849, %f843;
	mov.f32 	%f850, %f843;
	mov.f32 	%f851, %f843;
	mov.f32 	%f852, %f843;
	mov.f32 	%f853, %f843;
	mov.f32 	%f854, %f843;
	mov.f32 	%f855, %f843;
	mov.f32 	%f856, %f843;
	mov.f32 	%f857, %f843;
	mov.f32 	%f858, %f843;
	mov.f32 	%f859, %f843;
	mov.f32 	%f860, %f843;
	mov.f32 	%f861, %f843;
	mov.f32 	%f862, %f843;
	mov.f32 	%f863, %f843;
	mov.f32 	%f864, %f843;
	mov.f32 	%f865, %f843;
	mov.f32 	%f866, %f843;
	mov.f32 	%f867, %f843;
	mov.f32 	%f868, %f843;
	mov.f32 	%f869, %f843;
	mov.f32 	%f870, %f843;
	mov.f32 	%f871, %f843;
	mov.f32 	%f872, %f843;
	mov.f32 	%f873, %f843;
	mov.f32 	%f874, %f843;
	mov.f32 	%f875, %f843;
	mov.f32 	%f876, %f843;
	mov.f32 	%f877, %f843;
	mov.f32 	%f878, %f843;
	mov.f32 	%f879, %f843;
	mov.f32 	%f880, %f843;
	mov.f32 	%f881, %f843;
	mov.f32 	%f882, %f843;
	mov.f32 	%f883, %f843;
	mov.f32 	%f884, %f843;
	mov.f32 	%f885, %f843;
	mov.f32 	%f886, %f843;
	mov.f32 	%f887, %f843;
	mov.f32 	%f888, %f843;
	mov.f32 	%f889, %f843;
	mov.f32 	%f890, %f843;
	mov.f32 	%f891, %f843;
	mov.f32 	%f892, %f843;
	mov.f32 	%f893, %f843;
	mov.f32 	%f894, %f843;
	mov.f32 	%f895, %f843;
	mov.f32 	%f896, %f843;
	mov.f32 	%f897, %f843;
	mov.f32 	%f898, %f843;
	mov.f32 	%f899, %f843;
	mov.f32 	%f900, %f843;
	mov.f32 	%f901, %f843;
	mov.f32 	%f902, %f843;
	mov.f32 	%f903, %f843;
	mov.f32 	%f904, %f843;
	mov.f32 	%f905, %f843;
	mov.f32 	%f906, %f843;
	@%p1 bra 	$L__BB4_3;
	ld.param.u32 	%r82, [gemm_kernel_param_5];
	and.b32  	%r30, %r1, 31;
	add.s32 	%r31, %r30, %r3;
	add.s32 	%r32, %r23, 7;
	shr.u32 	%r33, %r32, 3;
	neg.s32 	%r90, %r33;
	mad.lo.s32 	%r34, %r82, %r2, %r4;
	add.s32 	%r89, %r34, %r30;
	add.s32 	%r35, %r31, 64;
	mad.lo.s32 	%r88, %r23, %r35, %r2;
	add.s32 	%r36, %r31, 96;
	mad.lo.s32 	%r87, %r23, %r36, %r2;
	add.s32 	%r37, %r31, 32;
	mad.lo.s32 	%r86, %r23, %r37, %r2;
	mad.lo.s32 	%r85, %r23, %r31, %r2;
	mov.f32 	%f843, 0f00000000;
$L__BB4_2:
	ld.param.u32 	%r83, [gemm_kernel_param_5];
	ld.param.u64 	%rd29, [gemm_kernel_param_1];
	ld.param.u64 	%rd28, [gemm_kernel_param_0];
	cvta.to.global.u64 	%rd4, %rd28;
	mul.wide.u32 	%rd5, %r85, 4;
	add.s64 	%rd6, %rd4, %rd5;
	ld.global.f32 	%f195, [%rd6];
	mov.u32 	%r38, %tid.y;
	mov.u32 	%r39, %ntid.x;
	mov.u32 	%r40, %tid.x;
	mad.lo.s32 	%r41, %r38, %r39, %r40;
	shl.b32 	%r42, %r41, 4;
	and.b32  	%r43, %r42, -512;
	mov.u32 	%r44, _ZZ11gemm_kernelE3s_a;
	add.s32 	%r45, %r44, %r43;
	shl.b32 	%r46, %r41, 2;
	and.b32  	%r47, %r46, 124;
	add.s32 	%r48, %r45, %r47;
	st.shared.f32 	[%r48], %f195;
	mul.wide.u32 	%rd7, %r86, 4;
	add.s64 	%rd8, %rd4, %rd7;
	ld.global.f32 	%f196, [%rd8];
	st.shared.f32 	[%r48+128], %f196;
	mul.wide.u32 	%rd9, %r88, 4;
	add.s64 	%rd10, %rd4, %rd9;
	ld.global.f32 	%f197, [%rd10];
	st.shared.f32 	[%r48+256], %f197;
	mul.wide.u32 	%rd11, %r87, 4;
	add.s64 	%rd12, %rd4, %rd11;
	ld.global.f32 	%f198, [%rd12];
	st.shared.f32 	[%r48+384], %f198;
	cvta.to.global.u64 	%rd13, %rd29;
	mul.wide.s32 	%rd14, %r89, 4;
	add.s64 	%rd15, %rd13, %rd14;
	ld.global.f32 	%f199, [%rd15];
	mov.u32 	%r49, _ZZ11gemm_kernelE3s_b;
	add.s32 	%r50, %r49, %r43;
	add.s32 	%r51, %r50, %r47;
	st.shared.f32 	[%r51], %f199;
	ld.global.f32 	%f200, [%rd15+128];
	st.shared.f32 	[%r51+128], %f200;
	ld.global.f32 	%f201, [%rd15+256];
	st.shared.f32 	[%r51+256], %f201;
	ld.global.f32 	%f202, [%rd15+384];
	st.shared.f32 	[%r51+384], %f202;
	bar.sync 	0;
	shl.b32 	%r52, %r41, 1;
	and.b32  	%r53, %r52, -256;
	and.b32  	%r54, %r46, 112;
	or.b32  	%r55, %r54, %r53;
	add.s32 	%r56, %r44, %r55;
	ld.shared.v4.f32 	{%f203, %f204, %f205, %f206}, [%r56];
	ld.shared.v4.f32 	{%f207, %f208, %f209, %f210}, [%r56+128];
	and.b32  	%r57, %r42, 48;
	and.b32  	%r58, %r46, 384;
	or.b32  	%r59, %r58, %r57;
	add.s32 	%r60, %r49, %r59;
	ld.shared.v4.f32 	{%f211, %f212, %f213, %f214}, [%r60];
	ld.shared.v4.f32 	{%f215, %f216, %f217, %f218}, [%r60+64];
	fma.rn.f32 	%f219, %f203, %f211, %f890;
	fma.rn.f32 	%f220, %f203, %f215, %f886;
	fma.rn.f32 	%f221, %f207, %f211, %f858;
	fma.rn.f32 	%f222, %f207, %f215, %f854;
	fma.rn.f32 	%f223, %f204, %f211, %f882;
	fma.rn.f32 	%f224, %f204, %f215, %f878;
	fma.rn.f32 	%f225, %f208, %f211, %f850;
	fma.rn.f32 	%f226, %f208, %f215, %f846;
	fma.rn.f32 	%f227, %f205, %f211, %f874;
	fma.rn.f32 	%f228, %f205, %f215, %f870;
	fma.rn.f32 	%f229, %f209, %f211, %f891;
	fma.rn.f32 	%f230, %f209, %f215, %f895;
	fma.rn.f32 	%f231, %f206, %f211, %f866;
	fma.rn.f32 	%f232, %f206, %f215, %f862;
	fma.rn.f32 	%f233, %f210, %f211, %f899;
	fma.rn.f32 	%f234, %f210, %f215, %f903;
	fma.rn.f32 	%f235, %f203, %f212, %f889;
	fma.rn.f32 	%f236, %f203, %f216, %f885;
	fma.rn.f32 	%f237, %f207, %f212, %f857;
	fma.rn.f32 	%f238, %f207, %f216, %f853;
	fma.rn.f32 	%f239, %f204, %f212, %f881;
	fma.rn.f32 	%f240, %f204, %f216, %f877;
	fma.rn.f32 	%f241, %f208, %f212, %f849;
	fma.rn.f32 	%f242, %f208, %f216, %f845;
	fma.rn.f32 	%f243, %f205, %f212, %f873;
	fma.rn.f32 	%f244, %f205, %f216, %f869;
	fma.rn.f32 	%f245, %f209, %f212, %f892;
	fma.rn.f32 	%f246, %f209, %f216, %f896;
	fma.rn.f32 	%f247, %f206, %f212, %f865;
	fma.rn.f32 	%f248, %f206, %f216, %f861;
	fma.rn.f32 	%f249, %f210, %f212, %f900;
	fma.rn.f32 	%f250, %f210, %f216, %f904;
	fma.rn.f32 	%f251, %f203, %f213, %f888;
	fma.rn.f32 	%f252, %f203, %f217, %f884;
	fma.rn.f32 	%f253, %f207, %f213, %f856;
	fma.rn.f32 	%f254, %f207, %f217, %f852;
	fma.rn.f32 	%f255, %f204, %f213, %f880;
	fma.rn.f32 	%f256, %f204, %f217, %f876;
	fma.rn.f32 	%f257, %f208, %f213, %f848;
	fma.rn.f32 	%f258, %f208, %f217, %f844;
	fma.rn.f32 	%f259, %f205, %f213, %f872;
	fma.rn.f32 	%f260, %f205, %f217, %f868;
	fma.rn.f32 	%f261, %f209, %f213, %f893;
	fma.rn.f32 	%f262, %f209, %f217, %f897;
	fma.rn.f32 	%f263, %f206, %f213, %f864;
	fma.rn.f32 	%f264, %f206, %f217, %f860;
	fma.rn.f32 	%f265, %f210, %f213, %f901;
	fma.rn.f32 	%f266, %f210, %f217, %f905;
	fma.rn.f32 	%f267, %f203, %f214, %f887;
	fma.rn.f32 	%f268, %f203, %f218, %f883;
	fma.rn.f32 	%f269, %f207, %f214, %f855;
	fma.rn.f32 	%f270, %f207, %f218, %f851;
	fma.rn.f32 	%f271, %f204, %f214, %f879;
	fma.rn.f32 	%f272, %f204, %f218, %f875;
	fma.rn.f32 	%f273, %f208, %f214, %f847;
	fma.rn.f32 	%f274, %f208, %f218, %f843;
	fma.rn.f32 	%f275, %f205, %f214, %f871;
	fma.rn.f32 	%f276, %f205, %f218, %f867;
	fma.rn.f32 	%f277, %f209, %f214, %f894;
	fma.rn.f32 	%f278, %f209, %f218, %f898;
	fma.rn.f32 	%f279, %f206, %f214, %f863;
	fma.rn.f32 	%f280, %f206, %f218, %f859;
	fma.rn.f32 	%f281, %f210, %f214, %f902;
	fma.rn.f32 	%f282, %f210, %f218, %f906;
	ld.shared.v4.f32 	{%f283, %f284, %f285, %f286}, [%r56+512];
	ld.shared.v4.f32 	{%f287, %f288, %f289, %f290}, [%r56+640];
	ld.shared.v4.f32 	{%f291, %f292, %f293, %f294}, [%r60+512];
	ld.shared.v4.f32 	{%f295, %f296, %f297, %f298}, [%r60+576];
	fma.rn.f32 	%f299, %f283, %f291, %f219;
	fma.rn.f32 	%f300, %f283, %f295, %f220;
	fma.rn.f32 	%f301, %f287, %f291, %f221;
	fma.rn.f32 	%f302, %f287, %f295, %f222;
	fma.rn.f32 	%f303, %f284, %f291, %f223;
	fma.rn.f32 	%f304, %f284, %f295, %f224;
	fma.rn.f32 	%f305, %f288, %f291, %f225;
	fma.rn.f32 	%f306, %f288, %f295, %f226;
	fma.rn.f32 	%f307, %f285, %f291, %f227;
	fma.rn.f32 	%f308, %f285, %f295, %f228;
	fma.rn.f32 	%f309, %f289, %f291, %f229;
	fma.rn.f32 	%f310, %f289, %f295, %f230;
	fma.rn.f32 	%f311, %f286, %f291, %f231;
	fma.rn.f32 	%f312, %f286, %f295, %f232;
	fma.rn.f32 	%f313, %f290, %f291, %f233;
	fma.rn.f32 	%f314, %f290, %f295, %f234;
	fma.rn.f32 	%f315, %f283, %f292, %f235;
	fma.rn.f32 	%f316, %f283, %f296, %f236;
	fma.rn.f32 	%f317, %f287, %f292, %f237;
	fma.rn.f32 	%f318, %f287, %f296, %f238;
	fma.rn.f32 	%f319, %f284, %f292, %f239;
	fma.rn.f32 	%f320, %f284, %f296, %f240;
	fma.rn.f32 	%f321, %f288, %f292, %f241;
	fma.rn.f32 	%f322, %f288, %f296, %f242;
	fma.rn.f32 	%f323, %f285, %f292, %f243;
	fma.rn.f32 	%f324, %f285, %f296, %f244;
	fma.rn.f32 	%f325, %f289, %f292, %f245;
	fma.rn.f32 	%f326, %f289, %f296, %f246;
	fma.rn.f32 	%f327, %f286, %f292, %f247;
	fma.rn.f32 	%f328, %f286, %f296, %f248;
	fma.rn.f32 	%f329, %f290, %f292, %f249;
	fma.rn.f32 	%f330, %f290, %f296, %f250;
	fma.rn.f32 	%f331, %f283, %f293, %f251;
	fma.rn.f32 	%f332, %f283, %f297, %f252;
	fma.rn.f32 	%f333, %f287, %f293, %f253;
	fma.rn.f32 	%f334, %f287, %f297, %f254;
	fma.rn.f32 	%f335, %f284, %f293, %f255;
	fma.rn.f32 	%f336, %f284, %f297, %f256;
	fma.rn.f32 	%f337, %f288, %f293, %f257;
	fma.rn.f32 	%f338, %f288, %f297, %f258;
	fma.rn.f32 	%f339, %f285, %f293, %f259;
	fma.rn.f32 	%f340, %f285, %f297, %f260;
	fma.rn.f32 	%f341, %f289, %f293, %f261;
	fma.rn.f32 	%f342, %f289, %f297, %f262;
	fma.rn.f32 	%f343, %f286, %f293, %f263;
	fma.rn.f32 	%f344, %f286, %f297, %f264;
	fma.rn.f32 	%f345, %f290, %f293, %f265;
	fma.rn.f32 	%f346, %f290, %f297, %f266;
	fma.rn.f32 	%f347, %f283, %f294, %f267;
	fma.rn.f32 	%f348, %f283, %f298, %f268;
	fma.rn.f32 	%f349, %f287, %f294, %f269;
	fma.rn.f32 	%f350, %f287, %f298, %f270;
	fma.rn.f32 	%f351, %f284, %f294, %f271;
	fma.rn.f32 	%f352, %f284, %f298, %f272;
	fma.rn.f32 	%f353, %f288, %f294, %f273;
	fma.rn.f32 	%f354, %f288, %f298, %f274;
	fma.rn.f32 	%f355, %f285, %f294, %f275;
	fma.rn.f32 	%f356, %f285, %f298, %f276;
	fma.rn.f32 	%f357, %f289, %f294, %f277;
	fma.rn.f32 	%f358, %f289, %f298, %f278;
	fma.rn.f32 	%f359, %f286, %f294, %f279;
	fma.rn.f32 	%f360, %f286, %f298, %f280;
	fma.rn.f32 	%f361, %f290, %f294, %f281;
	fma.rn.f32 	%f362, %f290, %f298, %f282;
	ld.shared.v4.f32 	{%f363, %f364, %f365, %f366}, [%r56+1024];
	ld.shared.v4.f32 	{%f367, %f368, %f369, %f370}, [%r56+1152];
	ld.shared.v4.f32 	{%f371, %f372, %f373, %f374}, [%r60+1024];
	ld.shared.v4.f32 	{%f375, %f376, %f377, %f378}, [%r60+1088];
	fma.rn.f32 	%f379, %f363, %f371, %f299;
	fma.rn.f32 	%f380, %f363, %f375, %f300;
	fma.rn.f32 	%f381, %f367, %f371, %f301;
	fma.rn.f32 	%f382, %f367, %f375, %f302;
	fma.rn.f32 	%f383, %f364, %f371, %f303;
	fma.rn.f32 	%f384, %f364, %f375, %f304;
	fma.rn.f32 	%f385, %f368, %f371, %f305;
	fma.rn.f32 	%f386, %f368, %f375, %f306;
	fma.rn.f32 	%f387, %f365, %f371, %f307;
	fma.rn.f32 	%f388, %f365, %f375, %f308;
	fma.rn.f32 	%f389, %f369, %f371, %f309;
	fma.rn.f32 	%f390, %f369, %f375, %f310;
	fma.rn.f32 	%f391, %f366, %f371, %f311;
	fma.rn.f32 	%f392, %f366, %f375, %f312;
	fma.rn.f32 	%f393, %f370, %f371, %f313;
	fma.rn.f32 	%f394, %f370, %f375, %f314;
	fma.rn.f32 	%f395, %f363, %f372, %f315;
	fma.rn.f32 	%f396, %f363, %f376, %f316;
	fma.rn.f32 	%f397, %f367, %f372, %f317;
	fma.rn.f32 	%f398, %f367, %f376, %f318;
	fma.rn.f32 	%f399, %f364, %f372, %f319;
	fma.rn.f32 	%f400, %f364, %f376, %f320;
	fma.rn.f32 	%f401, %f368, %f372, %f321;
	fma.rn.f32 	%f402, %f368, %f376, %f322;
	fma.rn.f32 	%f403, %f365, %f372, %f323;
	fma.rn.f32 	%f404, %f365, %f376, %f324;
	fma.rn.f32 	%f405, %f369, %f372, %f325;
	fma.rn.f32 	%f406, %f369, %f376, %f326;
	fma.rn.f32 	%f407, %f366, %f372, %f327;
	fma.rn.f32 	%f408, %f366, %f376, %f328;
	fma.rn.f32 	%f409, %f370, %f372, %f329;
	fma.rn.f32 	%f410, %f370, %f376, %f330;
	fma.rn.f32 	%f411, %f363, %f373, %f331;
	fma.rn.f32 	%f412, %f363, %f377, %f332;
	fma.rn.f32 	%f413, %f367, %f373, %f333;
	fma.rn.f32 	%f414, %f367, %f377, %f334;
	fma.rn.f32 	%f415, %f364, %f373, %f335;
	fma.rn.f32 	%f416, %f364, %f377, %f336;
	fma.rn.f32 	%f417, %f368, %f373, %f337;
	fma.rn.f32 	%f418, %f368, %f377, %f338;
	fma.rn.f32 	%f419, %f365, %f373, %f339;
	fma.rn.f32 	%f420, %f365, %f377, %f340;
	fma.rn.f32 	%f421, %f369, %f373, %f341;
	fma.rn.f32 	%f422, %f369, %f377, %f342;
	fma.rn.f32 	%f423, %f366, %f373, %f343;
	fma.rn.f32 	%f424, %f366, %f377, %f344;
	fma.rn.f32 	%f425, %f370, %f373, %f345;
	fma.rn.f32 	%f426, %f370, %f377, %f346;
	fma.rn.f32 	%f427, %f363, %f374, %f347;
	fma.rn.f32 	%f428, %f363, %f378, %f348;
	fma.rn.f32 	%f429, %f367, %f374, %f349;
	fma.rn.f32 	%f430, %f367, %f378, %f350;
	fma.rn.f32 	%f431, %f364, %f374, %f351;
	fma.rn.f32 	%f432, %f364, %f378, %f352;
	fma.rn.f32 	%f433, %f368, %f374, %f353;
	fma.rn.f32 	%f434, %f368, %f378, %f354;
	fma.rn.f32 	%f435, %f365, %f374, %f355;
	fma.rn.f32 	%f436, %f365, %f378, %f356;
	fma.rn.f32 	%f437, %f369, %f374, %f357;
	fma.rn.f32 	%f438, %f369, %f378, %f358;
	fma.rn.f32 	%f439, %f366, %f374, %f359;
	fma.rn.f32 	%f440, %f366, %f378, %f360;
	fma.rn.f32 	%f441, %f370, %f374, %f361;
	fma.rn.f32 	%f442, %f370, %f378, %f362;
	ld.shared.v4.f32 	{%f443, %f444, %f445, %f446}, [%r56+1536];
	ld.shared.v4.f32 	{%f447, %f448, %f449, %f450}, [%r56+1664];
	ld.shared.v4.f32 	{%f451, %f452, %f453, %f454}, [%r60+1536];
	ld.shared.v4.f32 	{%f455, %f456, %f457, %f458}, [%r60+1600];
	fma.rn.f32 	%f459, %f443, %f451, %f379;
	fma.rn.f32 	%f460, %f443, %f455, %f380;
	fma.rn.f32 	%f461, %f447, %f451, %f381;
	fma.rn.f32 	%f462, %f447, %f455, %f382;
	fma.rn.f32 	%f463, %f444, %f451, %f383;
	fma.rn.f32 	%f464, %f444, %f455, %f384;
	fma.rn.f32 	%f465, %f448, %f451, %f385;
	fma.rn.f32 	%f466, %f448, %f455, %f386;
	fma.rn.f32 	%f467, %f445, %f451, %f387;
	fma.rn.f32 	%f468, %f445, %f455, %f388;
	fma.rn.f32 	%f469, %f449, %f451, %f389;
	fma.rn.f32 	%f470, %f449, %f455, %f390;
	fma.rn.f32 	%f471, %f446, %f451, %f391;
	fma.rn.f32 	%f472, %f446, %f455, %f392;
	fma.rn.f32 	%f473, %f450, %f451, %f393;
	fma.rn.f32 	%f474, %f450, %f455, %f394;
	fma.rn.f32 	%f475, %f443, %f452, %f395;
	fma.rn.f32 	%f476, %f443, %f456, %f396;
	fma.rn.f32 	%f477, %f447, %f452, %f397;
	fma.rn.f32 	%f478, %f447, %f456, %f398;
	fma.rn.f32 	%f479, %f444, %f452, %f399;
	fma.rn.f32 	%f480, %f444, %f456, %f400;
	fma.rn.f32 	%f481, %f448, %f452, %f401;
	fma.rn.f32 	%f482, %f448, %f456, %f402;
	fma.rn.f32 	%f483, %f445, %f452, %f403;
	fma.rn.f32 	%f484, %f445, %f456, %f404;
	fma.rn.f32 	%f485, %f449, %f452, %f405;
	fma.rn.f32 	%f486, %f449, %f456, %f406;
	fma.rn.f32 	%f487, %f446, %f452, %f407;
	fma.rn.f32 	%f488, %f446, %f456, %f408;
	fma.rn.f32 	%f489, %f450, %f452, %f409;
	fma.rn.f32 	%f490, %f450, %f456, %f410;
	fma.rn.f32 	%f491, %f443, %f453, %f411;
	fma.rn.f32 	%f492, %f443, %f457, %f412;
	fma.rn.f32 	%f493, %f447, %f453, %f413;
	fma.rn.f32 	%f494, %f447, %f457, %f414;
	fma.rn.f32 	%f495, %f444, %f453, %f415;
	fma.rn.f32 	%f496, %f444, %f457, %f416;
	fma.rn.f32 	%f497, %f448, %f453, %f417;
	fma.rn.f32 	%f498, %f448, %f457, %f418;
	fma.rn.f32 	%f499, %f445, %f453, %f419;
	fma.rn.f32 	%f500, %f445, %f457, %f420;
	fma.rn.f32 	%f501, %f449, %f453, %f421;
	fma.rn.f32 	%f502, %f449, %f457, %f422;
	fma.rn.f32 	%f503, %f446, %f453, %f423;
	fma.rn.f32 	%f504, %f446, %f457, %f424;
	fma.rn.f32 	%f505, %f450, %f453, %f425;
	fma.rn.f32 	%f506, %f450, %f457, %f426;
	fma.rn.f32 	%f507, %f443, %f454, %f427;
	fma.rn.f32 	%f508, %f443, %f458, %f428;
	fma.rn.f32 	%f509, %f447, %f454, %f429;
	fma.rn.f32 	%f510, %f447, %f458, %f430;
	fma.rn.f32 	%f511, %f444, %f454, %f431;
	fma.rn.f32 	%f512, %f444, %f458, %f432;
	fma.rn.f32 	%f513, %f448, %f454, %f433;
	fma.rn.f32 	%f514, %f448, %f458, %f434;
	fma.rn.f32 	%f515, %f445, %f454, %f435;
	fma.rn.f32 	%f516, %f445, %f458, %f436;
	fma.rn.f32 	%f517, %f449, %f454, %f437;
	fma.rn.f32 	%f518, %f449, %f458, %f438;
	fma.rn.f32 	%f519, %f446, %f454, %f439;
	fma.rn.f32 	%f520, %f446, %f458, %f440;
	fma.rn.f32 	%f521, %f450, %f454, %f441;
	fma.rn.f32 	%f522, %f450, %f458, %f442;
	ld.shared.v4.f32 	{%f523, %f524, %f525, %f526}, [%r56+2048];
	ld.shared.v4.f32 	{%f527, %f528, %f529, %f530}, [%r56+2176];
	ld.shared.v4.f32 	{%f531, %f532, %f533, %f534}, [%r60+2048];
	ld.shared.v4.f32 	{%f535, %f536, %f537, %f538}, [%r60+2112];
	fma.rn.f32 	%f539, %f523, %f531, %f459;
	fma.rn.f32 	%f540, %f523, %f535, %f460;
	fma.rn.f32 	%f541, %f527, %f531, %f461;
	fma.rn.f32 	%f542, %f527, %f535, %f462;
	fma.rn.f32 	%f543, %f524, %f531, %f463;
	fma.rn.f32 	%f544, %f524, %f535, %f464;
	fma.rn.f32 	%f545, %f528, %f531, %f465;
	fma.rn.f32 	%f546, %f528, %f535, %f466;
	fma.rn.f32 	%f547, %f525, %f531, %f467;
	fma.rn.f32 	%f548, %f525, %f535, %f468;
	fma.rn.f32 	%f549, %f529, %f531, %f469;
	fma.rn.f32 	%f550, %f529, %f535, %f470;
	fma.rn.f32 	%f551, %f526, %f531, %f471;
	fma.rn.f32 	%f552, %f526, %f535, %f472;
	fma.rn.f32 	%f553, %f530, %f531, %f473;
	fma.rn.f32 	%f554, %f530, %f535, %f474;
	fma.rn.f32 	%f555, %f523, %f532, %f475;
	fma.rn.f32 	%f556, %f523, %f536, %f476;
	fma.rn.f32 	%f557, %f527, %f532, %f477;
	fma.rn.f32 	%f558, %f527, %f536, %f478;
	fma.rn.f32 	%f559, %f524, %f532, %f479;
	fma.rn.f32 	%f560, %f524, %f536, %f480;
	fma.rn.f32 	%f561, %f528, %f532, %f481;
	fma.rn.f32 	%f562, %f528, %f536, %f482;
	fma.rn.f32 	%f563, %f525, %f532, %f483;
	fma.rn.f32 	%f564, %f525, %f536, %f484;
	fma.rn.f32 	%f565, %f529, %f532, %f485;
	fma.rn.f32 	%f566, %f529, %f536, %f486;
	fma.rn.f32 	%f567, %f526, %f532, %f487;
	fma.rn.f32 	%f568, %f526, %f536, %f488;
	fma.rn.f32 	%f569, %f530, %f532, %f489;
	fma.rn.f32 	%f570, %f530, %f536, %f490;
	fma.rn.f32 	%f571, %f523, %f533, %f491;
	fma.rn.f32 	%f572, %f523, %f537, %f492;
	fma.rn.f32 	%f573, %f527, %f533, %f493;
	fma.rn.f32 	%f574, %f527, %f537, %f494;
	fma.rn.f32 	%f575, %f524, %f533, %f495;
	fma.rn.f32 	%f576, %f524, %f537, %f496;
	fma.rn.f32 	%f577, %f528, %f533, %f497;
	fma.rn.f32 	%f578, %f528, %f537, %f498;
	fma.rn.f32 	%f579, %f525, %f533, %f499;
	fma.rn.f32 	%f580, %f525, %f537, %f500;
	fma.rn.f32 	%f581, %f529, %f533, %f501;
	fma.rn.f32 	%f582, %f529, %f537, %f502;
	fma.rn.f32 	%f583, %f526, %f533, %f503;
	fma.rn.f32 	%f584, %f526, %f537, %f504;
	fma.rn.f32 	%f585, %f530, %f533, %f505;
	fma.rn.f32 	%f586, %f530, %f537, %f506;
	fma.rn.f32 	%f587, %f523, %f534, %f507;
	fma.rn.f32 	%f588, %f523, %f538, %f508;
	fma.rn.f32 	%f589, %f527, %f534, %f509;
	fma.rn.f32 	%f590, %f527, %f538, %f510;
	fma.rn.f32 	%f591, %f524, %f534, %f511;
	fma.rn.f32 	%f592, %f524, %f538, %f512;
	fma.rn.f32 	%f593, %f528, %f534, %f513;
	fma.rn.f32 	%f594, %f528, %f538, %f514;
	fma.rn.f32 	%f595, %f525, %f534, %f515;
	fma.rn.f32 	%f596, %f525, %f538, %f516;
	fma.rn.f32 	%f597, %f529, %f534, %f517;
	fma.rn.f32 	%f598, %f529, %f538, %f518;
	fma.rn.f32 	%f599, %f526, %f534, %f519;
	fma.rn.f32 	%f600, %f526, %f538, %f520;
	fma.rn.f32 	%f601, %f530, %f534, %f521;
	fma.rn.f32 	%f602, %f530, %f538, %f522;
	ld.shared.v4.f32 	{%f603, %f604, %f605, %f606}, [%r56+2560];
	ld.shared.v4.f32 	{%f607, %f608, %f609, %f610}, [%r56+2688];
	ld.shared.v4.f32 	{%f611, %f612, %f613, %f614}, [%r60+2560];
	ld.shared.v4.f32 	{%f615, %f616, %f617, %f618}, [%r60+2624];
	fma.rn.f32 	%f619, %f603, %f611, %f539;
	fma.rn.f32 	%f620, %f603, %f615, %f540;
	fma.rn.f32 	%f621, %f607, %f611, %f541;
	fma.rn.f32 	%f622, %f607, %f615, %f542;
	fma.rn.f32 	%f623, %f604, %f611, %f543;
	fma.rn.f32 	%f624, %f604, %f615, %f544;
	fma.rn.f32 	%f625, %f608, %f611, %f545;
	fma.rn.f32 	%f626, %f608, %f615, %f546;
	fma.rn.f32 	%f627, %f605, %f611, %f547;
	fma.rn.f32 	%f628, %f605, %f615, %f548;
	fma.rn.f32 	%f629, %f609, %f611, %f549;
	fma.rn.f32 	%f630, %f609, %f615, %f550;
	fma.rn.f32 	%f631, %f606, %f611, %f551;
	fma.rn.f32 	%f632, %f606, %f615, %f552;
	fma.rn.f32 	%f633, %f610, %f611, %f553;
	fma.rn.f32 	%f634, %f610, %f615, %f554;
	fma.rn.f32 	%f635, %f603, %f612, %f555;
	fma.rn.f32 	%f636, %f603, %f616, %f556;
	fma.rn.f32 	%f637, %f607, %f612, %f557;
	fma.rn.f32 	%f638, %f607, %f616, %f558;
	fma.rn.f32 	%f639, %f604, %f612, %f559;
	fma.rn.f32 	%f640, %f604, %f616, %f560;
	fma.rn.f32 	%f641, %f608, %f612, %f561;
	fma.rn.f32 	%f642, %f608, %f616, %f562;
	fma.rn.f32 	%f643, %f605, %f612, %f563;
	fma.rn.f32 	%f644, %f605, %f616, %f564;
	fma.rn.f32 	%f645, %f609, %f612, %f565;
	fma.rn.f32 	%f646, %f609, %f616, %f566;
	fma.rn.f32 	%f647, %f606, %f612, %f567;
	fma.rn.f32 	%f648, %f606, %f616, %f568;
	fma.rn.f32 	%f649, %f610, %f612, %f569;
	fma.rn.f32 	%f650, %f610, %f616, %f570;
	fma.rn.f32 	%f651, %f603, %f613, %f571;
	fma.rn.f32 	%f652, %f603, %f617, %f572;
	fma.rn.f32 	%f653, %f607, %f613, %f573;
	fma.rn.f32 	%f654, %f607, %f617, %f574;
	fma.rn.f32 	%f655, %f604, %f613, %f575;
	fma.rn.f32 	%f656, %f604, %f617, %f576;
	fma.rn.f32 	%f657, %f608, %f613, %f577;
	fma.rn.f32 	%f658, %f608, %f617, %f578;
	fma.rn.f32 	%f659, %f605, %f613, %f579;
	fma.rn.f32 	%f660, %f605, %f617, %f580;
	fma.rn.f32 	%f661, %f609, %f613, %f581;
	fma.rn.f32 	%f662, %f609, %f617, %f582;
	fma.rn.f32 	%f663, %f606, %f613, %f583;
	fma.rn.f32 	%f664, %f606, %f617, %f584;
	fma.rn.f32 	%f665, %f610, %f613, %f585;
	fma.rn.f32 	%f666, %f610, %f617, %f586;
	fma.rn.f32 	%f667, %f603, %f614, %f587;
	fma.rn.f32 	%f668, %f603, %f618, %f588;
	fma.rn.f32 	%f669, %f607, %f614, %f589;
	fma.rn.f32 	%f670, %f607, %f618, %f590;
	fma.rn.f32 	%f671, %f604, %f614, %f591;
	fma.rn.f32 	%f672, %f604, %f618, %f592;
	fma.rn.f32 	%f673, %f608, %f614, %f593;
	fma.rn.f32 	%f674, %f608, %f618, %f594;
	fma.rn.f32 	%f675, %f605, %f614, %f595;
	fma.rn.f32 	%f676, %f605, %f618, %f596;
	fma.rn.f32 	%f677, %f609, %f614, %f597;
	fma.rn.f32 	%f678, %f609, %f618, %f598;
	fma.rn.f32 	%f679, %f606, %f614, %f599;
	fma.rn.f32 	%f680, %f606, %f618, %f600;
	fma.rn.f32 	%f681, %f610, %f614, %f601;
	fma.rn.f32 	%f682, %f610, %f618, %f602;
	ld.shared.v4.f32 	{%f683, %f684, %f685, %f686}, [%r56+3072];
	ld.shared.v4.f32 	{%f687, %f688, %f689, %f690}, [%r56+3200];
	ld.shared.v4.f32 	{%f691, %f692, %f693, %f694}, [%r60+3072];
	ld.shared.v4.f32 	{%f695, %f696, %f697, %f698}, [%r60+3136];
	fma.rn.f32 	%f699, %f683, %f691, %f619;
	fma.rn.f32 	%f700, %f683, %f695, %f620;
	fma.rn.f32 	%f701, %f687, %f691, %f621;
	fma.rn.f32 	%f702, %f687, %f695, %f622;
	fma.rn.f32 	%f703, %f684, %f691, %f623;
	fma.rn.f32 	%f704, %f684, %f695, %f624;
	fma.rn.f32 	%f705, %f688, %f691, %f625;
	fma.rn.f32 	%f706, %f688, %f695, %f626;
	fma.rn.f32 	%f707, %f685, %f691, %f627;
	fma.rn.f32 	%f708, %f685, %f695, %f628;
	fma.rn.f32 	%f709, %f689, %f691, %f629;
	fma.rn.f32 	%f710, %f689, %f695, %f630;
	fma.rn.f32 	%f711, %f686, %f691, %f631;
	fma.rn.f32 	%f712, %f686, %f695, %f632;
	fma.rn.f32 	%f713, %f690, %f691, %f633;
	fma.rn.f32 	%f714, %f690, %f695, %f634;
	fma.rn.f32 	%f715, %f683, %f692, %f635;
	fma.rn.f32 	%f716, %f683, %f696, %f636;
	fma.rn.f32 	%f717, %f687, %f692, %f637;
	fma.rn.f32 	%f718, %f687, %f696, %f638;
	fma.rn.f32 	%f719, %f684, %f692, %f639;
	fma.rn.f32 	%f720, %f684, %f696, %f640;
	fma.rn.f32 	%f721, %f688, %f692, %f641;
	fma.rn.f32 	%f722, %f688, %f696, %f642;
	fma.rn.f32 	%f723, %f685, %f692, %f643;
	fma.rn.f32 	%f724, %f685, %f696, %f644;
	fma.rn.f32 	%f725, %f689, %f692, %f645;
	fma.rn.f32 	%f726, %f689, %f696, %f646;
	fma.rn.f32 	%f727, %f686, %f692, %f647;
	fma.rn.f32 	%f728, %f686, %f696, %f648;
	fma.rn.f32 	%f729, %f690, %f692, %f649;
	fma.rn.f32 	%f730, %f690, %f696, %f650;
	fma.rn.f32 	%f731, %f683, %f693, %f651;
	fma.rn.f32 	%f732, %f683, %f697, %f652;
	fma.rn.f32 	%f733, %f687, %f693, %f653;
	fma.rn.f32 	%f734, %f687, %f697, %f654;
	fma.rn.f32 	%f735, %f684, %f693, %f655;
	fma.rn.f32 	%f736, %f684, %f697, %f656;
	fma.rn.f32 	%f737, %f688, %f693, %f657;
	fma.rn.f32 	%f738, %f688, %f697, %f658;
	fma.rn.f32 	%f739, %f685, %f693, %f659;
	fma.rn.f32 	%f740, %f685, %f697, %f660;
	fma.rn.f32 	%f741, %f689, %f693, %f661;
	fma.rn.f32 	%f742, %f689, %f697, %f662;
	fma.rn.f32 	%f743, %f686, %f693, %f663;
	fma.rn.f32 	%f744, %f686, %f697, %f664;
	fma.rn.f32 	%f745, %f690, %f693, %f665;
	fma.rn.f32 	%f746, %f690, %f697, %f666;
	fma.rn.f32 	%f747, %f683, %f694, %f667;
	fma.rn.f32 	%f748, %f683, %f698, %f668;
	fma.rn.f32 	%f749, %f687, %f694, %f669;
	fma.rn.f32 	%f750, %f687, %f698, %f670;
	fma.rn.f32 	%f751, %f684, %f694, %f671;
	fma.rn.f32 	%f752, %f684, %f698, %f672;
	fma.rn.f32 	%f753, %f688, %f694, %f673;
	fma.rn.f32 	%f754, %f688, %f698, %f674;
	fma.rn.f32 	%f755, %f685, %f694, %f675;
	fma.rn.f32 	%f756, %f685, %f698, %f676;
	fma.rn.f32 	%f757, %f689, %f694, %f677;
	fma.rn.f32 	%f758, %f689, %f698, %f678;
	fma.rn.f32 	%f759, %f686, %f694, %f679;
	fma.rn.f32 	%f760, %f686, %f698, %f680;
	fma.rn.f32 	%f761, %f690, %f694, %f681;
	fma.rn.f32 	%f762, %f690, %f698, %f682;
	ld.shared.v4.f32 	{%f763, %f764, %f765, %f766}, [%r56+3584];
	ld.shared.v4.f32 	{%f767, %f768, %f769, %f770}, [%r56+3712];
	ld.shared.v4.f32 	{%f771, %f772, %f773, %f774}, [%r60+3584];
	ld.shared.v4.f32 	{%f775, %f776, %f777, %f778}, [%r60+3648];
	fma.rn.f32 	%f890, %f763, %f771, %f699;
	fma.rn.f32 	%f886, %f763, %f775, %f700;
	fma.rn.f32 	%f858, %f767, %f771, %f701;
	fma.rn.f32 	%f854, %f767, %f775, %f702;
	fma.rn.f32 	%f882, %f764, %f771, %f703;
	fma.rn.f32 	%f878, %f764, %f775, %f704;
	fma.rn.f32 	%f850, %f768, %f771, %f705;
	fma.rn.f32 	%f846, %f768, %f775, %f706;
	fma.rn.f32 	%f874, %f765, %f771, %f707;
	fma.rn.f32 	%f870, %f765, %f775, %f708;
	fma.rn.f32 	%f891, %f769, %f771, %f709;
	fma.rn.f32 	%f895, %f769, %f775, %f710;
	fma.rn.f32 	%f866, %f766, %f771, %f711;
	fma.rn.f32 	%f862, %f766, %f775, %f712;
	fma.rn.f32 	%f899, %f770, %f771, %f713;
	fma.rn.f32 	%f903, %f770, %f775, %f714;
	fma.rn.f32 	%f889, %f763, %f772, %f715;
	fma.rn.f32 	%f885, %f763, %f776, %f716;
	fma.rn.f32 	%f857, %f767, %f772, %f717;
	fma.rn.f32 	%f853, %f767, %f776, %f718;
	fma.rn.f32 	%f881, %f764, %f772, %f719;
	fma.rn.f32 	%f877, %f764, %f776, %f720;
	fma.rn.f32 	%f849, %f768, %f772, %f721;
	fma.rn.f32 	%f845, %f768, %f776, %f722;
	fma.rn.f32 	%f873, %f765, %f772, %f723;
	fma.rn.f32 	%f869, %f765, %f776, %f724;
	fma.rn.f32 	%f892, %f769, %f772, %f725;
	fma.rn.f32 	%f896, %f769, %f776, %f726;
	fma.rn.f32 	%f865, %f766, %f772, %f727;
	fma.rn.f32 	%f861, %f766, %f776, %f728;
	fma.rn.f32 	%f900, %f770, %f772, %f729;
	fma.rn.f32 	%f904, %f770, %f776, %f730;
	fma.rn.f32 	%f888, %f763, %f773, %f731;
	fma.rn.f32 	%f884, %f763, %f777, %f732;
	fma.rn.f32 	%f856, %f767, %f773, %f733;
	fma.rn.f32 	%f852, %f767, %f777, %f734;
	fma.rn.f32 	%f880, %f764, %f773, %f735;
	fma.rn.f32 	%f876, %f764, %f777, %f736;
	fma.rn.f32 	%f848, %f768, %f773, %f737;
	fma.rn.f32 	%f844, %f768, %f777, %f738;
	fma.rn.f32 	%f872, %f765, %f773, %f739;
	fma.rn.f32 	%f868, %f765, %f777, %f740;
	fma.rn.f32 	%f893, %f769, %f773, %f741;
	fma.rn.f32 	%f897, %f769, %f777, %f742;
	fma.rn.f32 	%f864, %f766, %f773, %f743;
	fma.rn.f32 	%f860, %f766, %f777, %f744;
	fma.rn.f32 	%f901, %f770, %f773, %f745;
	fma.rn.f32 	%f905, %f770, %f777, %f746;
	fma.rn.f32 	%f887, %f763, %f774, %f747;
	fma.rn.f32 	%f883, %f763, %f778, %f748;
	fma.rn.f32 	%f855, %f767, %f774, %f749;
	fma.rn.f32 	%f851, %f767, %f778, %f750;
	fma.rn.f32 	%f879, %f764, %f774, %f751;
	fma.rn.f32 	%f875, %f764, %f778, %f752;
	fma.rn.f32 	%f847, %f768, %f774, %f753;
	fma.rn.f32 	%f843, %f768, %f778, %f754;
	fma.rn.f32 	%f871, %f765, %f774, %f755;
	fma.rn.f32 	%f867, %f765, %f778, %f756;
	fma.rn.f32 	%f894, %f769, %f774, %f757;
	fma.rn.f32 	%f898, %f769, %f778, %f758;
	fma.rn.f32 	%f863, %f766, %f774, %f759;
	fma.rn.f32 	%f859, %f766, %f778, %f760;
	fma.rn.f32 	%f902, %f770, %f774, %f761;
	fma.rn.f32 	%f906, %f770, %f778, %f762;
	bar.sync 	0;
	add.s32 	%r90, %r90, 1;
	setp.eq.s32 	%p2, %r90, 0;
	shl.b32 	%r61, %r83, 3;
	add.s32 	%r89, %r89, %r61;
	add.s32 	%r88, %r88, 8;
	add.s32 	%r87, %r87, 8;
	add.s32 	%r86, %r86, 8;
	add.s32 	%r85, %r85, 8;
	@%p2 bra 	$L__BB4_3;
	bra.uni 	$L__BB4_2;
$L__BB4_3:
	ld.param.u32 	%r84, [gemm_kernel_param_5];
	ld.param.u64 	%rd30, [gemm_kernel_param_2];
	mov.u32 	%r62, %tid.y;
	mov.u32 	%r63, %ntid.x;
	mov.u32 	%r64, %tid.x;
	mad.lo.s32 	%r65, %r62, %r63, %r64;
	shr.u32 	%r66, %r65, 1;
	and.b32  	%r67, %r66, 2147483584;
	mov.u32 	%r68, %ctaid.y;
	shl.b32 	%r69, %r68, 7;
	add.s32 	%r70, %r67, %r69;
	and.b32  	%r71, %r65, 28;
	or.b32  	%r72, %r70, %r71;
	and.b32  	%r73, %r65, 96;
	shl.b32 	%r74, %r65, 2;
	and.b32  	%r75, %r74, 12;
	mov.u32 	%r76, %ctaid.x;
	shl.b32 	%r77, %r76, 7;
	or.b32  	%r78, %r75, %r77;
	or.b32  	%r79, %r78, %r73;
	shl.b32 	%r80, %r84, 5;
	cvta.to.global.u64 	%rd16, %rd30;
	mad.lo.s32 	%r81, %r72, %r84, %r79;
	mul.wide.s32 	%rd17, %r81, 4;
	add.s64 	%rd18, %rd16, %rd17;
	st.global.v4.f32 	[%rd18], {%f890, %f889, %f888, %f887};
	mul.wide.s32 	%rd19, %r80, 4;
	add.s64 	%rd20, %rd18, %rd19;
	st.global.v4.f32 	[%rd20], {%f858, %f857, %f856, %f855};
	st.global.v4.f32 	[%rd18+64], {%f886, %f885, %f884, %f883};
	st.global.v4.f32 	[%rd20+64], {%f854, %f853, %f852, %f851};
	mul.wide.s32 	%rd21, %r84, 4;
	add.s64 	%rd22, %rd18, %rd21;
	st.global.v4.f32 	[%rd22], {%f882, %f881, %f880, %f879};
	add.s64 	%rd23, %rd20, %rd21;
	st.global.v4.f32 	[%rd23], {%f850, %f849, %f848, %f847};
	st.global.v4.f32 	[%rd22+64], {%f878, %f877, %f876, %f875};
	st.global.v4.f32 	[%rd23+64], {%f846, %f845, %f844, %f843};
	add.s64 	%rd24, %rd22, %rd21;
	st.global.v4.f32 	[%rd24], {%f874, %f873, %f872, %f871};
	add.s64 	%rd25, %rd23, %rd21;
	st.global.v4.f32 	[%rd25], {%f891, %f892, %f893, %f894};
	st.global.v4.f32 	[%rd24+64], {%f870, %f869, %f868, %f867};
	st.global.v4.f32 	[%rd25+64], {%f895, %f896, %f897, %f898};
	add.s64 	%rd26, %rd24, %rd21;
	st.global.v4.f32 	[%rd26], {%f866, %f865, %f864, %f863};
	add.s64 	%rd27, %rd25, %rd21;
	st.global.v4.f32 	[%rd27], {%f899, %f900, %f901, %f902};
	st.global.v4.f32 	[%rd26+64], {%f862, %f861, %f860, %f859};
	st.global.v4.f32 	[%rd27+64], {%f903, %f904, %f905, %f906};
	ret;

}


// ===== COMPILED SASS (sm_100) =====

	.target	sm_100

	.elftype	@"ET_EXEC"


//--------------------- .note.nv.tkinfo           --------------------------
	.section	.note.nv.tkinfo,"",@"SHT_NOTE"
	.sectionflags	@"SHF_NOTE_NV_TKINFO"
	.tkinfo
        /*0018*/ 	.word	0x00000002
        /*0030*/ 	.string	""
        /*0030*/ 	.string	"ptxas"
        /*0030*/ 	.string	"Cuda compilation tools, release 13.0, V13.0.88"
        /*0030*/ 	.string	"Build cuda_13.0.r13.0/compiler.36424714_0"
        /*0030*/ 	.string	"-arch sm_100 -m 64 "



//--------------------- .note.nv.cuinfo           --------------------------
	.section	.note.nv.cuinfo,"",@"SHT_NOTE"
	.sectionflags	@"SHF_NOTE_NV_CUINFO"
        /*0018*/ 	.short	0x0002
        /*001a*/ 	.short	0x0064
        /*001c*/ 	.short	0x0082
	.zero		2


//--------------------- .nv.info                  --------------------------
	.section	.nv.info,"",@"SHT_CUDA_INFO"
	.align	4


	//----- nvinfo : EIATTR_REGCOUNT
	.align		4
        /*0000*/ 	.byte	0x04, 0x2f
        /*0002*/ 	.short	(.L_1 - .L_0)
	.align		4
.L_0:
        /*0004*/ 	.word	index@(matrix_multiplication_kernel_naive)
        /*0008*/ 	.word	0x00000020


	//----- nvinfo : EIATTR_FRAME_SIZE
	.align		4
.L_1:
        /*000c*/ 	.byte	0x04, 0x11
        /*000e*/ 	.short	(.L_3 - .L_2)
	.align		4
.L_2:
        /*0010*/ 	.word	index@(matrix_multiplication_kernel_naive)
        /*0014*/ 	.word	0x00000000


	//----- nvinfo : EIATTR_REGCOUNT
	.align		4
.L_3:
        /*0018*/ 	.byte	0x04, 0x2f
        /*001a*/ 	.short	(.L_5 - .L_4)
	.align		4
.L_4:
        /*001c*/ 	.word	index@(matrix_multiplication_kernel_sharemem)
        /*0020*/ 	.word	0x00000020


	//----- nvinfo : EIATTR_FRAME_SIZE
	.align		4
.L_5:
        /*0024*/ 	.byte	0x04, 0x11
        /*0026*/ 	.short	(.L_7 - .L_6)
	.align		4
.L_6:
        /*0028*/ 	.word	index@(matrix_multiplication_kernel_sharemem)
        /*002c*/ 	.word	0x00000000


	//----- nvinfo : EIATTR_REGCOUNT
	.align		4
.L_7:
        /*0030*/ 	.byte	0x04, 0x2f
        /*0032*/ 	.short	(.L_9 - .L_8)
	.align		4
.L_8:
        /*0034*/ 	.word	index@(matrix_multiplication_kernel_register_blocking)
        /*0038*/ 	.word	0x00000038


	//----- nvinfo : EIATTR_FRAME_SIZE
	.align		4
.L_9:
        /*003c*/ 	.byte	0x04, 0x11
        /*003e*/ 	.short	(.L_11 - .L_10)
	.align		4
.L_10:
        /*0040*/ 	.word	index@(matrix_multiplication_kernel_register_blocking)
        /*0044*/ 	.word	0x00000000


	//----- nvinfo : EIATTR_REGCOUNT
	.align		4
.L_11:
        /*0048*/ 	.byte	0x04, 0x2f
        /*004a*/ 	.short	(.L_13 - .L_12)
	.align		4
.L_12:
        /*004c*/ 	.word	index@(matrix_multiplication_kernel_prefetch)
        /*0050*/ 	.word	0x00000030


	//----- nvinfo : EIATTR_FRAME_SIZE
	.align		4
.L_13:
        /*0054*/ 	.byte	0x04, 0x11
        /*0056*/ 	.short	(.L_15 - .L_14)
	.align		4
.L_14:
        /*0058*/ 	.word	index@(matrix_multiplication_kernel_prefetch)
        /*005c*/ 	.word	0x00000000


	//----- nvinfo : EIATTR_REGCOUNT
	.align		4
.L_15:
        /*0060*/ 	.byte	0x04, 0x2f
        /*0062*/ 	.short	(.L_17 - .L_16)
	.align		4
.L_16:
        /*0064*/ 	.word	index@(gemm_kernel)
        /*0068*/ 	.word	0x00000076


	//----- nvinfo : EIATTR_FRAME_SIZE
	.align		4
.L_17:
        /*006c*/ 	.byte	0x04, 0x11
        /*006e*/ 	.short	(.L_19 - .L_18)
	.align		4
.L_18:
        /*0070*/ 	.word	index@(gemm_kernel)
        /*0074*/ 	.word	0x00000000


	//----- nvinfo : EIATTR_MIN_STACK_SIZE
	.align		4
.L_19:
        /*0078*/ 	.byte	0x04, 0x12
        /*007a*/ 	.short	(.L_21 - .L_20)
	.align		4
.L_20:
        /*007c*/ 	.word	index@(gemm_kernel)
        /*0080*/ 	.word	0x00000000


	//----- nvinfo : EIATTR_MIN_STACK_SIZE
	.align		4
.L_21:
        /*0084*/ 	.byte	0x04, 0x12
        /*0086*/ 	.short	(.L_23 - .L_22)
	.align		4
.L_22:
        /*0088*/ 	.word	index@(matrix_multiplication_kernel_prefetch)
        /*008c*/ 	.word	0x00000000


	//----- nvinfo : EIATTR_MIN_STACK_SIZE
	.align		4
.L_23:
        /*0090*/ 	.byte	0x04, 0x12
        /*0092*/ 	.short	(.L_25 - .L_24)
	.align		4
.L_24:
        /*0094*/ 	.word	index@(matrix_multiplication_kernel_register_blocking)
        /*0098*/ 	.word	0x00000000


	//----- nvinfo : EIATTR_MIN_STACK_SIZE
	.align		4
.L_25:
        /*009c*/ 	.byte	0x04, 0x12
        /*009e*/ 	.short	(.L_27 - .L_26)
	.align		4
.L_26:
        /*00a0*/ 	.word	index@(matrix_multiplication_kernel_sharemem)
        /*00a4*/ 	.word	0x00000000


	//----- nvinfo : EIATTR_MIN_STACK_SIZE
	.align		4
.L_27:
        /*00a8*/ 	.byte	0x04, 0x12
        /*00aa*/ 	.short	(.L_29 - .L_28)
	.align		4
.L_28:
        /*00ac*/ 	.word	index@(matrix_multiplication_kernel_naive)
        /*00b0*/ 	.word	0x00000000
.L_29:


//--------------------- .nv.compat                --------------------------
	.section	.nv.compat,"",@"SHT_CUDA_COMPAT_INFO"
	.align	4
        /*0000*/ 	.byte	0x02, 0x09, 0x00, 0x00, 0x02, 0x02, 0x01, 0x00, 0x02, 0x05, 0x05, 0x00, 0x03, 0x07, 0x01, 0x01
        /*0010*/ 	.byte	0x02, 0x03, 0x00, 0x00, 0x02, 0x06, 0x01, 0x00, 0x04, 0x0b, 0x08, 0x00, 0x09, 0x00, 0x00, 0x00
        /*0020*/ 	.byte	0x00, 0x00, 0x00, 0x00


//--------------------- .nv.info.gemm_kernel      --------------------------
	.section	.nv.info.gemm_kernel,"",@"SHT_CUDA_INFO"
	.sectionflags	@""
	.align	4


	//----- nvinfo : EIATTR_CUDA_API_VERSION
	.align		4
        /*0000*/ 	.byte	0x04, 0x37
        /*0002*/ 	.short	(.L_31 - .L_30)
.L_30:
        /*0004*/ 	.word	0x00000082


	//----- nvinfo : EIATTR_KPARAM_INFO
	.align		4
.L_31:
        /*0008*/ 	.byte	0x04, 0x17
        /*000a*/ 	.short	(.L_33 - .L_32)
.L_32:
        /*000c*/ 	.word	0x00000000
        /*0010*/ 	.short	0x0005
        /*0012*/ 	.short	0x0020
        /*0014*/ 	.byte	0x00, 0xf0, 0x11, 0x00


	//----- nvinfo : EIATTR_KPARAM_INFO
	.align		4
.L_33:
        /*0018*/ 	.byte	0x04, 0x17
        /*001a*/ 	.short	(.L_35 - .L_34)
.L_34:
        /*001c*/ 	.word	0x00000000
        /*0020*/ 	.short	0x0004
        /*0022*/ 	.short	0x001c
        /*0024*/ 	.byte	0x00, 0xf0, 0x11, 0x00


	//----- nvinfo : EIATTR_KPARAM_INFO
	.align		4
.L_35:
        /*0028*/ 	.byte	0x04, 0x17
        /*002a*/ 	.short	(.L_37 - .L_36)
.L_36:
        /*002c*/ 	.word	0x00000000
        /*0030*/ 	.short	0x0003
        /*0032*/ 	.short	0x0018
        /*0034*/ 	.byte	0x00, 0xf0, 0x11, 0x00


	//----- nvinfo : EIATTR_KPARAM_INFO
	.align		4
.L_37:
        /*0038*/ 	.byte	0x04, 0x17
        /*003a*/ 	.short	(.L_39 - .L_38)
.L_38:
        /*003c*/ 	.word	0x00000000
        /*0040*/ 	.short	0x0002
        /*0042*/ 	.short	0x0010
        /*0044*/ 	.byte	0x00, 0xf5, 0x21, 0x00


	//----- nvinfo : EIATTR_KPARAM_INFO
	.align		4
.L_39:
        /*0048*/ 	.byte	0x04, 0x17
        /*004a*/ 	.short	(.L_41 - .L_40)
.L_40:
        /*004c*/ 	.word	0x00000000
        /*0050*/ 	.short	0x0001
        /*0052*/ 	.short	0x0008
        /*0054*/ 	.byte	0x00, 0xf5, 0x21, 0x00


	//----- nvinfo : EIATTR_KPARAM_INFO
	.align		4
.L_41:
        /*0058*/ 	.byte	0x04, 0x17
        /*005a*/ 	.short	(.L_43 - .L_42)
.L_42:
        /*005c*/ 	.word	0x00000000
        /*0060*/ 	.short	0x0000
        /*0062*/ 	.short	0x0000
        /*0064*/ 	.byte	0x00, 0xf5, 0x21, 0x00


	//----- nvinfo : EIATTR_SPARSE_MMA_MASK
	.align		4
.L_43:
        /*0068*/ 	.byte	0x03, 0x50
        /*006a*/ 	.short	0x0000


	//----- nvinfo : EIATTR_MAXREG_COUNT
	.align		4
        /*006c*/ 	.byte	0x03, 0x1b
        /*006e*/ 	.short	0x00ff


	//----- nvinfo : EIATTR_NUM_BARRIERS
	.align		4
        /*0070*/ 	.byte	0x02, 0x4c
        /*0072*/ 	.byte	0x01
	.zero		1


	//----- nvinfo : EIATTR_MERCURY_ISA_VERSION
	.align		4
        /*0074*/ 	.byte	0x03, 0x5f
        /*0076*/ 	.short	0x0101


	//----- nvinfo : EIATTR_VRC_CTA_INIT_COUNT
	.align		4
        /*0078*/ 	.byte	0x02, 0x4a
	.zero		1
	.zero		1


	//----- nvinfo : EIATTR_EXIT_INSTR_OFFSETS
	.align		4
        /*007c*/ 	.byte	0x04, 0x1c
        /*007e*/ 	.short	(.L_45 - .L_44)


	//   ....[0]....
.L_44:
        /*0080*/ 	.word	0x00002bd0


	//----- nvinfo : EIATTR_CBANK_PARAM_SIZE
	.align		4
.L_45:
        /*0084*/ 	.byte	0x03, 0x19
        /*0086*/ 	.short	0x0024


	//----- nvinfo : EIATTR_PARAM_CBANK
	.align		4
        /*0088*/ 	.byte	0x04, 0x0a
        /*008a*/ 	.short	(.L_47 - .L_46)
	.align		4
.L_46:
        /*008c*/ 	.word	index@(.nv.constant0.gemm_kernel)
        /*0090*/ 	.short	0x0380
        /*0092*/ 	.short	0x0024


	//----- nvinfo : EIATTR_SW_WAR
	.align		4
.L_47:
        /*0094*/ 	.byte	0x04, 0x36
        /*0096*/ 	.short	(.L_49 - .L_48)
.L_48:
        /*0098*/ 	.word	0x00000008
.L_49:


//--------------------- .nv.info.matrix_multiplication_kernel_prefetch --------------------------
	.section	.nv.info.matrix_multiplication_kernel_prefetch,"",@"SHT_CUDA_INFO"
	.sectionflags	@""
	.align	4


	//----- nvinfo : EIATTR_CUDA_API_VERSION
	.align		4
        /*0000*/ 	.byte	0x04, 0x37
        /*0002*/ 	.short	(.L_51 - .L_50)
.L_50:
        /*0004*/ 	.word	0x00000082


	//----- nvinfo : EIATTR_KPARAM_INFO
	.align		4
.L_51:
        /*0008*/ 	.byte	0x04, 0x17
        /*000a*/ 	.short	(.L_53 - .L_52)
.L_52:
        /*000c*/ 	.word	0x00000000
        /*0010*/ 	.short	0x0005
        /*0012*/ 	.short	0x0020
        /*0014*/ 	.byte	0x00, 0xf0, 0x11, 0x00


	//----- nvinfo : EIATTR_KPARAM_INFO
	.align		4
.L_53:
        /*0018*/ 	.byte	0x04, 0x17
        /*001a*/ 	.short	(.L_55 - .L_54)
.L_54:
        /*001c*/ 	.word	0x00000000
        /*0020*/ 	.short	0x0004
        /*0022*/ 	.short	0x001c
        /*0024*/ 	.byte	0x00, 0xf0, 0x11, 0x00


	//----- nvinfo : EIATTR_KPARAM_INFO
	.align		4
.L_55:
        /*0028*/ 	.byte	0x04, 0x17
        /*002a*/ 	.short	(.L_57 - .L_56)
.L_56:
        /*002c*/ 	.word	0x00000000
        /*0030*/ 	.short	0x0003
        /*0032*/ 	.short	0x0018
        /*0034*/ 	.byte	0x00, 0xf0, 0x11, 0x00


	//----- nvinfo : EIATTR_KPARAM_INFO
	.align		4
.L_57:
        /*0038*/ 	.byte	0x04, 0x17
        /*003a*/ 	.short	(.L_59 - .L_58)
.L_58:
        /*003c*/ 	.word	0x00000000
        /*0040*/ 	.short	0x0002
        /*0042*/ 	.short	0x0010
        /*0044*/ 	.byte	0x00, 0xf5, 0x21, 0x00


	//----- nvinfo : EIATTR_KPARAM_INFO
	.align		4
.L_59:
        /*0048*/ 	.byte	0x04, 0x17
        /*004a*/ 	.short	(.L_61 - .L_60)
.L_60:
        /*004c*/ 	.word	0x00000000
        /*0050*/ 	.short	0x0001
        /*0052*/ 	.short	0x0008
        /*0054*/ 	.byte	0x00, 0xf5, 0x21, 0x00


	//----- nvinfo : EIATTR_KPARAM_INFO
	.align		4
.L_61:
        /*0058*/ 	.byte	0x04, 0x17
        /*005a*/ 	.short	(.L_63 - .L_62)
.L_62:
        /*005c*/ 	.word	0x00000000
        /*0060*/ 	.short	0x0000
        /*0062*/ 	.short	0x0000
        /*0064*/ 	.byte	0x00, 0xf5, 0x21, 0x00


	//----- nvinfo : EIATTR_SPARSE_MMA_MASK
	.align		4
.L_63:
        /*0068*/ 	.byte	0x03, 0x50
        /*006a*/ 	.short	0x0000


	//----- nvinfo : EIATTR_MAXREG_COUNT
	.align		4
        /*006c*/ 	.byte	0x03, 0x1b
        /*006e*/ 	.short	0x00ff


	//----- nvinfo : EIATTR_NUM_BARRIERS
	.align		4
        /*0070*/ 	.byte	0x02, 0x4c
        /*0072*/ 	.byte	0x01
	.zero		1


	//----- nvinfo : EIATTR_MERCURY_ISA_VERSION
	.align		4
        /*0074*/ 	.byte	0x03, 0x5f
        /*0076*/ 	.short	0x0101


	//----- nvinfo : EIATTR_VRC_CTA_INIT_COUNT
	.align		4
        /*0078*/ 	.byte	0x02, 0x4a
	.zero		1
	.zero		1


	//----- nvinfo : EIATTR_EXIT_INSTR_OFFSETS
	.align		4
        /*007c*/ 	.byte	0x04, 0x1c
        /*007e*/ 	.short	(.L_65 - .L_64)


	//   ....[0]....
.L_64:
        /*0080*/ 	.word	0x000030d0


	//   ....[1]....
        /*0084*/ 	.word	0x000030f0


	//----- nvinfo : EIATTR_CBANK_PARAM_SIZE
	.align		4
.L_65:
        /*0088*/ 	.byte	0x03, 0x19
        /*008a*/ 	.short	0x0024


	//----- nvinfo : EIATTR_PARAM_CBANK
	.align		4
        /*008c*/ 	.byte	0x04, 0x0a
        /*008e*/ 	.short	(.L_67 - .L_66)
	.align		4
.L_66:
        /*0090*/ 	.word	index@(.nv.constant0.matrix_multiplication_kernel_prefetch)
        /*0094*/ 	.short	0x0380
        /*0096*/ 	.short	0x0024


	//----- nvinfo : EIATTR_SW_WAR
	.align		4
.L_67:
        /*0098*/ 	.byte	0x04, 0x36
        /*009a*/ 	.short	(.L_69 - .L_68)
.L_68:
        /*009c*/ 	.word	0x00000008
.L_69:


//--------------------- .nv.info.matrix_multiplication_kernel_register_blocking --------------------------
	.section	.nv.info.matrix_multiplication_kernel_register_blocking,"",@"SHT_CUDA_INFO"
	.sectionflags	@""
	.align	4


	//----- nvinfo : EIATTR_CUDA_API_VERSION
	.align		4
        /*0000*/ 	.byte	0x04, 0x37
        /*0002*/ 	.short	(.L_71 - .L_70)
.L_70:
        /*0004*/ 	.word	0x00000082


	//----- nvinfo : EIATTR_KPARAM_INFO
	.align		4
.L_71:
        /*0008*/ 	.byte	0x04, 0x17
        /*000a*/ 	.short	(.L_73 - .L_72)
.L_72:
        /*000c*/ 	.word	0x00000000
        /*0010*/ 	.short	0x0005
        /*0012*/ 	.short	0x0020
        /*0014*/ 	.byte	0x00, 0xf0, 0x11, 0x00


	//----- nvinfo : EIATTR_KPARAM_INFO
	.align		4
.L_73:
        /*0018*/ 	.byte	0x04, 0x17
        /*001a*/ 	.short	(.L_75 - .L_74)
.L_74:
        /*001c*/ 	.word	0x00000000
        /*0020*/ 	.short	0x0004
        /*0022*/ 	.short	0x001c
        /*0024*/ 	.byte	0x00, 0xf0, 0x11, 0x00


	//----- nvinfo : EIATTR_KPARAM_INFO
	.align		4
.L_75:
        /*0028*/ 	.byte	0x04, 0x17
        /*002a*/ 	.short	(.L_77 - .L_76)
.L_76:
        /*002c*/ 	.word	0x00000000
        /*0030*/ 	.short	0x0003
        /*0032*/ 	.short	0x0018
        /*0034*/ 	.byte	0x00, 0xf0, 0x11, 0x00


	//----- nvinfo : EIATTR_KPARAM_INFO
	.align		4
.L_77:
        /*0038*/ 	.byte	0x04, 0x17
        /*003a*/ 	.short	(.L_79 - .L_78)
.L_78:
        /*003c*/ 	.word	0x00000000
        /*0040*/ 	.short	0x0002
        /*0042*/ 	.short	0x0010
        /*0044*/ 	.byte	0x00, 0xf5, 0x21, 0x00


	//----- nvinfo : EIATTR_KPARAM_INFO
	.align		4
.L_79:
        /*0048*/ 	.byte	0x04, 0x17
        /*004a*/ 	.short	(.L_81 - .L_80)
.L_80:
        /*004c*/ 	.word	0x00000000
        /*0050*/ 	.short	0x0001
        /*0052*/ 	.short	0x0008
        /*0054*/ 	.byte	0x00, 0xf5, 0x21, 0x00


	//----- nvinfo : EIATTR_KPARAM_INFO
	.align		4
.L_81:
        /*0058*/ 	.byte	0x04, 0x17
        /*005a*/ 	.short	(.L_83 - .L_82)
.L_82:
        /*005c*/ 	.word	0x00000000
        /*0060*/ 	.short	0x0000
        /*0062*/ 	.short	0x0000
        /*0064*/ 	.byte	0x00, 0xf5, 0x21, 0x00


	//----- nvinfo : EIATTR_SPARSE_MMA_MASK
	.align		4
.L_83:
        /*0068*/ 	.byte	0x03, 0x50
        /*006a*/ 	.short	0x0000


	//----- nvinfo : EIATTR_MAXREG_COUNT
	.align		4
        /*006c*/ 	.byte	0x03, 0x1b
        /*006e*/ 	.short	0x00ff


	//----- nvinfo : EIATTR_NUM_BARRIERS
	.align		4
        /*0070*/ 	.byte	0x02, 0x4c
        /*0072*/ 	.byte	0x01
	.zero		1


	//----- nvinfo : EIATTR_MERCURY_ISA_VERSION
	.align		4
        /*0074*/ 	.byte	0x03, 0x5f
        /*0076*/ 	.short	0x0101


	//----- nvinfo : EIATTR_VRC_CTA_INIT_COUNT
	.align		4
        /*0078*/ 	.byte	0x02, 0x4a
	.zero		1
	.zero		1


	//----- nvinfo : EIATTR_EXIT_INSTR_OFFSETS
	.align		4
        /*007c*/ 	.byte	0x04, 0x1c
        /*007e*/ 	.short	(.L_85 - .L_84)


	//   ....[0]....
.L_84:
        /*0080*/ 	.word	0x00002230


	//   ....[1]....
        /*0084*/ 	.word	0x00002250


	//----- nvinfo : EIATTR_CBANK_PARAM_SIZE
	.align		4
.L_85:
        /*0088*/ 	.byte	0x03, 0x19
        /*008a*/ 	.short	0x0024


	//----- nvinfo : EIATTR_PARAM_CBANK
	.align		4
        /*008c*/ 	.byte	0x04, 0x0a
        /*008e*/ 	.short	(.L_87 - .L_86)
	.align		4
.L_86:
        /*0090*/ 	.word	index@(.nv.constant0.matrix_multiplication_kernel_register_blocking)
        /*0094*/ 	.short	0x0380
        /*0096*/ 	.short	0x0024


	//----- nvinfo : EIATTR_SW_WAR
	.align		4
.L_87:
        /*0098*/ 	.byte	0x04, 0x36
        /*009a*/ 	.short	(.L_89 - .L_88)
.L_88:
        /*009c*/ 	.word	0x00000008
.L_89:


//--------------------- .nv.info.matrix_multiplication_kernel_sharemem --------------------------
	.section	.nv.info.matrix_multiplication_kernel_sharemem,"",@"SHT_CUDA_INFO"
	.sectionflags	@""
	.align	4


	//----- nvinfo : EIATTR_CUDA_API_VERSION
	.align		4
        /*0000*/ 	.byte	0x04, 0x37
        /*0002*/ 	.short	(.L_91 - .L_90)
.L_90:
        /*0004*/ 	.word	0x00000082


	//----- nvinfo : EIATTR_KPARAM_INFO
	.align		4
.L_91:
        /*0008*/ 	.byte	0x04, 0x17
        /*000a*/ 	.short	(.L_93 - .L_92)
.L_92:
        /*000c*/ 	.word	0x00000000
        /*0010*/ 	.short	0x0005
        /*0012*/ 	.short	0x0020
        /*0014*/ 	.byte	0x00, 0xf0, 0x11, 0x00


	//----- nvinfo : EIATTR_KPARAM_INFO
	.align		4
.L_93:
        /*0018*/ 	.byte	0x04, 0x17
        /*001a*/ 	.short	(.L_95 - .L_94)
.L_94:
        /*001c*/ 	.word	0x00000000
        /*0020*/ 	.short	0x0004
        /*0022*/ 	.short	0x001c
        /*0024*/ 	.byte	0x00, 0xf0, 0x11, 0x00


	//----- nvinfo : EIATTR_KPARAM_INFO
	.align		4
.L_95:
        /*0028*/ 	.byte	0x04, 0x17
        /*002a*/ 	.short	(.L_97 - .L_96)
.L_96:
        /*002c*/ 	.word	0x00000000
        /*0030*/ 	.short	0x0003
        /*0032*/ 	.short	0x0018
        /*0034*/ 	.byte	0x00, 0xf0, 0x11, 0x00


	//----- nvinfo : EIATTR_KPARAM_INFO
	.align		4
.L_97:
        /*0038*/ 	.byte	0x04, 0x17
        /*003a*/ 	.short	(.L_99 - .L_98)
.L_98:
        /*003c*/ 	.word	0x00000000
        /*0040*/ 	.short	0x0002
        /*0042*/ 	.short	0x0010
        /*0044*/ 	.byte	0x00, 0xf5, 0x21, 0x00


	//----- nvinfo : EIATTR_KPARAM_INFO
	.align		4
.L_99:
        /*0048*/ 	.byte	0x04, 0x17
        /*004a*/ 	.short	(.L_101 - .L_100)
.L_100:
        /*004c*/ 	.word	0x00000000
        /*0050*/ 	.short	0x0001
        /*0052*/ 	.short	0x0008
        /*0054*/ 	.byte	0x00, 0xf5, 0x21, 0x00


	//----- nvinfo : EIATTR_KPARAM_INFO
	.align		4
.L_101:
        /*0058*/ 	.byte	0x04, 0x17
        /*005a*/ 	.short	(.L_103 - .L_102)
.L_102:
        /*005c*/ 	.word	0x00000000
        /*0060*/ 	.short	0x0000
        /*0062*/ 	.short	0x0000
        /*0064*/ 	.byte	0x00, 0xf5, 0x21, 0x00


	//----- nvinfo : EIATTR_SPARSE_MMA_MASK
	.align		4
.L_103:
        /*0068*/ 	.byte	0x03, 0x50
        /*006a*/ 	.short	0x0000


	//----- nvinfo : EIATTR_MAXREG_COUNT
	.align		4
        /*006c*/ 	.byte	0x03, 0x1b
        /*006e*/ 	.short	0x00ff


	//----- nvinfo : EIATTR_NUM_BARRIERS
	.align		4
        /*0070*/ 	.byte	0x02, 0x4c
        /*0072*/ 	.byte	0x01
	.zero		1


	//----- nvinfo : EIATTR_MERCURY_ISA_VERSION
	.align		4
        /*0074*/ 	.byte	0x03, 0x5f
        /*0076*/ 	.short	0x0101


	//----- nvinfo : EIATTR_VRC_CTA_INIT_COUNT
	.align		4
        /*0078*/ 	.byte	0x02, 0x4a
	.zero		1
	.zero		1


	//----- nvinfo : EIATTR_EXIT_INSTR_OFFSETS
	.align		4
        /*007c*/ 	.byte	0x04, 0x1c
        /*007e*/ 	.short	(.L_105 - .L_104)


	//   ....[0]....
.L_104:
        /*0080*/ 	.word	0x000005e0


	//   ....[1]....
        /*0084*/ 	.word	0x00000630


	//----- nvinfo : EIATTR_CBANK_PARAM_SIZE
	.align		4
.L_105:
        /*0088*/ 	.byte	0x03, 0x19
        /*008a*/ 	.short	0x0024


	//----- nvinfo : EIATTR_PARAM_CBANK
	.align		4
        /*008c*/ 	.byte	0x04, 0x0a
        /*008e*/ 	.short	(.L_107 - .L_106)
	.align		4
.L_106:
        /*0090*/ 	.word	index@(.nv.constant0.matrix_multiplication_kernel_sharemem)
        /*0094*/ 	.short	0x0380
        /*0096*/ 	.short	0x0024


	//----- nvinfo : EIATTR_SW_WAR
	.align		4
.L_107:
        /*0098*/ 	.byte	0x04, 0x36
        /*009a*/ 	.short	(.L_109 - .L_108)
.L_108:
        /*009c*/ 	.word	0x00000008
.L_109:


//--------------------- .nv.info.matrix_multiplication_kernel_naive --------------------------
	.section	.nv.info.matrix_multiplication_kernel_naive,"",@"SHT_CUDA_INFO"
	.sectionflags	@""
	.align	4


	//----- nvinfo : EIATTR_CUDA_API_VERSION
	.align		4
        /*0000*/ 	.byte	0x04, 0x37
        /*0002*/ 	.short	(.L_111 - .L_110)
.L_110:
        /*0004*/ 	.word	0x00000082


	//----- nvinfo : EIATTR_KPARAM_INFO
	.align		4
.L_111:
        /*0008*/ 	.byte	0x04, 0x17
        /*000a*/ 	.short	(.L_113 - .L_112)
.L_112:
        /*000c*/ 	.word	0x00000000
        /*0010*/ 	.short	0x0005
        /*0012*/ 	.short	0x0020
        /*0014*/ 	.byte	0x00, 0xf0, 0x11, 0x00


	//----- nvinfo : EIATTR_KPARAM_INFO
	.align		4
.L_113:
        /*0018*/ 	.byte	0x04, 0x17
        /*001a*/ 	.short	(.L_115 - .L_114)
.L_114:
        /*001c*/ 	.word	0x00000000
        /*0020*/ 	.short	0x0004
        /*0022*/ 	.short	0x001c
        /*0024*/ 	.byte	0x00, 0xf0, 0x11, 0x00


	//----- nvinfo : EIATTR_KPARAM_INFO
	.align		4
.L_115:
        /*0028*/ 	.byte	0x04, 0x17
        /*002a*/ 	.short	(.L_117 - .L_116)
.L_116:
        /*002c*/ 	.word	0x00000000
        /*0030*/ 	.short	0x0003
        /*0032*/ 	.short	0x0018
        /*0034*/ 	.byte	0x00, 0xf0, 0x11, 0x00


	//----- nvinfo : EIATTR_KPARAM_INFO
	.align		4
.L_117:
        /*0038*/ 	.byte	0x04, 0x17
        /*003a*/ 	.short	(.L_119 - .L_118)
.L_118:
        /*003c*/ 	.word	0x00000000
        /*0040*/ 	.short	0x0002
        /*0042*/ 	.short	0x0010
        /*0044*/ 	.byte	0x00, 0xf5, 0x21, 0x00


	//----- nvinfo : EIATTR_KPARAM_INFO
	.align		4
.L_119:
        /*0048*/ 	.byte	0x04, 0x17
        /*004a*/ 	.short	(.L_121 - .L_120)
.L_120:
        /*004c*/ 	.word	0x00000000
        /*0050*/ 	.short	0x0001
        /*0052*/ 	.short	0x0008
        /*0054*/ 	.byte	0x00, 0xf5, 0x21, 0x00


	//----- nvinfo : EIATTR_KPARAM_INFO
	.align		4
.L_121:
        /*0058*/ 	.byte	0x04, 0x17
        /*005a*/ 	.short	(.L_123 - .L_122)
.L_122:
        /*005c*/ 	.word	0x00000000
        /*0060*/ 	.short	0x0000
        /*0062*/ 	.short	0x0000
        /*0064*/ 	.byte	0x00, 0xf5, 0x21, 0x00


	//----- nvinfo : EIATTR_SPARSE_MMA_MASK
	.align		4
.L_123:
        /*0068*/ 	.byte	0x03, 0x50
        /*006a*/ 	.short	0x0000


	//----- nvinfo : EIATTR_MAXREG_COUNT
	.align		4
        /*006c*/ 	.byte	0x03, 0x1b
        /*006e*/ 	.short	0x00ff


	//----- nvinfo : EIATTR_MERCURY_ISA_VERSION
	.align		4
        /*0070*/ 	.byte	0x03, 0x5f
        /*0072*/ 	.short	0x0101


	//----- nvinfo : EIATTR_VRC_CTA_INIT_COUNT
	.align		4
        /*0074*/ 	.byte	0x02, 0x4a
	.zero		1
	.zero		1


	//----- nvinfo : EIATTR_EXIT_INSTR_OFFSETS
	.align		4
        /*0078*/ 	.byte	0x04, 0x1c
        /*007a*/ 	.short	(.L_125 - .L_124)


	//   ....[0]....
.L_124:
        /*007c*/ 	.word	0x000000d0


	//   ....[1]....
        /*0080*/ 	.word	0x000008f0


	//----- nvinfo : EIATTR_CBANK_PARAM_SIZE
	.align		4
.L_125:
        /*0084*/ 	.byte	0x03, 0x19
        /*0086*/ 	.short	0x0024


	//----- nvinfo : EIATTR_PARAM_CBANK
	.align		4
        /*0088*/ 	.byte	0x04, 0x0a
        /*008a*/ 	.short	(.L_127 - .L_126)
	.align		4
.L_126:
        /*008c*/ 	.word	index@(.nv.constant0.matrix_multiplication_kernel_naive)
        /*0090*/ 	.short	0x0380
        /*0092*/ 	.short	0x0024


	//----- nvinfo : EIATTR_SW_WAR
	.align		4
.L_127:
        /*0094*/ 	.byte	0x04, 0x36
        /*0096*/ 	.short	(.L_129 - .L_128)
.L_128:
        /*0098*/ 	.word	0x00000008
.L_129:


//--------------------- .nv.callgraph             --------------------------
	.section	.nv.callgraph,"",@"SHT_CUDA_CALLGRAPH"
	.align	4
	.sectionentsize	8
	.align		4
        /*0000*/ 	.word	0x00000000
	.align		4
        /*0004*/ 	.word	0xffffffff
	.align		4
        /*0008*/ 	.word	0x00000000
	.align		4
        /*000c*/ 	.word	0xfffffffe
	.align		4
        /*0010*/ 	.word	0x00000000
	.align		4
        /*0014*/ 	.word	0xfffffffd
	.align		4
        /*0018*/ 	.word	0x00000000
	.align		4
        /*001c*/ 	.word	0xfffffffc


//--------------------- .text.gemm_kernel         --------------------------
	.section	.text.gemm_kernel,"ax",@progbits
	.align	128
        .global         gemm_kernel
        .type           gemm_kernel,@function
        .size           gemm_kernel,(.L_x_21 - gemm_kernel)
        .other          gemm_kernel,@"STO_CUDA_ENTRY STV_DEFAULT"
gemm_kernel:
.text.gemm_kernel:
[----:B------:R-:W-:Y:S01]  /*0000*/  LDC R1, c[0x0][0x37c] ;  /* 0x0000df00ff017b82 */ /* 0x000fe20000000800 */
[----:B------:R-:W0:Y:S01]  /*0010*/  S2R R0, SR_TID.X ;  /* 0x0000000000007919 */ /* 0x000e220000002100 */
[----:B------:R-:W1:Y:S01]  /*0020*/  LDCU UR7, c[0x0][0x39c] ;  /* 0x00007380ff0777ac */ /* 0x000e620008000800 */
[----:B------:R-:W-:Y:S02]  /*0030*/  CS2R R66, SRZ ;  /* 0x0000000000427805 */ /* 0x000fe4000001ff00 */
[----:B------:R-:W-:Y:S01]  /*0040*/  CS2R R64, SRZ ;  /* 0x0000000000407805 */ /* 0x000fe2000001ff00 */
[----:B------:R-:W0:Y:S01]  /*0050*/  S2R R3, SR_TID.Y ;  /* 0x0000000000037919 */ /* 0x000e220000002200 */
[----:B------:R-:W0:Y:S01]  /*0060*/  LDCU UR4, c[0x0][0x360] ;  /* 0x00006c00ff0477ac */ /* 0x000e220008000800 */
[----:B------:R-:W-:Y:S02]  /*0070*/  CS2R R62, SRZ ;  /* 0x00000000003e7805 */ /* 0x000fe4000001ff00 */
[----:B------:R-:W-:-:S02]  /*0080*/  CS2R R60, SRZ ;  /* 0x00000000003c7805 */ /* 0x000fc4000001ff00 */
[----:B------:R-:W-:Y:S02]  /*0090*/  CS2R R58, SRZ ;  /* 0x00000000003a7805 */ /* 0x000fe4000001ff00 */
[----:B------:R-:W-:Y:S02]  /*00a0*/  CS2R R56, SRZ ;  /* 0x0000000000387805 */ /* 0x000fe4000001ff00 */
[----:B------:R-:W-:Y:S02]  /*00b0*/  CS2R R54, SRZ ;  /* 0x0000000000367805 */ /* 0x000fe4000001ff00 */
[----:B------:R-:W-:Y:S02]  /*00c0*/  CS2R R52, SRZ ;  /* 0x0000000000347805 */ /* 0x000fe4000001ff00 */
[----:B------:R-:W-:Y:S02]  /*00d0*/  CS2R R50, SRZ ;  /* 0x0000000000327805 */ /* 0x000fe4000001ff00 */
[----:B------:R-:W-:-:S02]  /*00e0*/  CS2R R48, SRZ ;  /* 0x0000000000307805 */ /* 0x000fc4000001ff00 */
[----:B------:R-:W-:Y:S02]  /*00f0*/  CS2R R46, SRZ ;  /* 0x00000000002e7805 */ /* 0x000fe4000001ff00 */
[----:B------:R-:W-:Y:S02]  /*0100*/  CS2R R44, SRZ ;  /* 0x00000000002c7805 */ /* 0x000fe4000001ff00 */
[----:B------:R-:W-:Y:S02]  /*0110*/  CS2R R42, SRZ ;  /* 0x00000000002a7805 */ /* 0x000fe4000001ff00 */
[----:B------:R-:W-:Y:S02]  /*0120*/  CS2R R40, SRZ ;  /* 0x0000000000287805 */ /* 0x000fe4000001ff00 */
[----:B------:R-:W-:Y:S01]  /*0130*/  CS2R R38, SRZ ;  /* 0x0000000000267805 */ /* 0x000fe2000001ff00 */
[----:B-1----:R-:W-:Y:S01]  /*0140*/  UISETP.GE.AND UP0, UPT, UR7, 0x1, UPT ;  /* 0x000000010700788c */ /* 0x002fe2000bf06270 */
        /* <DEDUP_REMOVED lines=16> */
[----:B------:R-:W-:Y:S01]  /*0250*/  CS2R R6, SRZ ;  /* 0x0000000000067805 */ /* 0x000fe2000001ff00 */
[----:B0-----:R-:W-:Y:S01]  /*0260*/  IMAD R2, R3, UR4, R0 ;  /* 0x0000000403027c24 */ /* 0x001fe2000f8e0200 */
[----:B------:R-:W0:Y:S01]  /*0270*/  LDCU.64 UR8, c[0x0][0x358] ;  /* 0x00006b00ff0877ac */ /* 0x000e220008000a00 */
[----:B------:R-:W-:Y:S05]  /*0280*/  BRA.U !UP0, `(.L_x_0) ;  /* 0x0000002508a87547 */ /* 0x000fea000b800000 */
[----:B------:R-:W1:Y:S01]  /*0290*/  S2R R0, SR_CTAID.Y ;  /* 0x0000000000007919 */ /* 0x000e620000002600 */
[----:B------:R-:W2:Y:S01]  /*02a0*/  S2UR UR6, SR_CTAID.X ;  /* 0x00000000000679c3 */ /* 0x000ea20000002500 */
[----:B------:R-:W-:Y:S01]  /*02b0*/  UIADD3 UR4, UPT, UPT, UR7, 0x7, URZ ;  /* 0x0000000707047890 */ /* 0x000fe2000fffe0ff */
[----:B------:R-:W-:Y:S02]  /*02c0*/  LOP3.LUT R87, R2, 0x1f, RZ, 0xc0, !PT ;  /* 0x0000001f02577812 */ /* 0x000fe400078ec0ff */
[----:B------:R-:W-:Y:S01]  /*02d0*/  SHF.R.U32.HI R2, RZ, 0x5, R2 ;  /* 0x00000005ff027819 */ /* 0x000fe20000011602 */
[----:B------:R-:W-:-:S03]  /*02e0*/  USHF.R.U32.HI UR5, URZ, 0x3, UR4 ;  /* 0x00000003ff057899 */ /* 0x000fc60008011604 */
[----:B------:R-:W3:Y:S01]  /*02f0*/  LDC R71, c[0x0][0x3a0] ;  /* 0x0000e800ff477b82 */ /* 0x000ee20000000800 */
[----:B------:R-:W-:Y:S02]  /*0300*/  UIADD3 UR5, UPT, UPT, -UR5, URZ, URZ ;  /* 0x000000ff05057290 */ /* 0x000fe4000fffe1ff */
[----:B--2---:R-:W-:Y:S01]  /*0310*/  USHF.L.U32 UR4, UR6, 0x7, URZ ;  /* 0x0000000706047899 */ /* 0x004fe200080006ff */
[----:B-1----:R-:W-:-:S05]  /*0320*/  LEA R3, R0, R87, 0x7 ;  /* 0x0000005700037211 */ /* 0x002fca00078e38ff */
[----:B---3--:R-:W-:Y:S01]  /*0330*/  IMAD R0, R2, R71, UR4 ;  /* 0x0000000402007e24 */ /* 0x008fe2000f8e0247 */
[C---:B------:R-:W-:Y:S01]  /*0340*/  IADD3 R67, PT, PT, R3.reuse, 0x40, RZ ;  /* 0x0000004003437810 */ /* 0x040fe20007ffe0ff */
[C-C-:B------:R-:W-:Y:S01]  /*0350*/  IMAD R84, R3.reuse, UR7, R2.reuse ;  /* 0x0000000703547c24 */ /* 0x140fe2000f8e0202 */
[C---:B------:R-:W-:Y:S02]  /*0360*/  IADD3 R85, PT, PT, R3.reuse, 0x60, RZ ;  /* 0x0000006003557810 */ /* 0x040fe40007ffe0ff */
[----:B------:R-:W-:Y:S01]  /*0370*/  IADD3 R69, PT, PT, R3, 0x20, RZ ;  /* 0x0000002003457810 */ /* 0x000fe20007ffe0ff */
[--C-:B------:R-:W-:Y:S02]  /*0380*/  IMAD R86, R67, UR7, R2.reuse ;  /* 0x0000000743567c24 */ /* 0x100fe4000f8e0202 */
[----:B------:R-:W-:Y:S02]  /*0390*/  HFMA2 R67, -RZ, RZ, 0, 0 ;  /* 0x00000000ff437431 */ /* 0x000fe400000001ff */
[--C-:B------:R-:W-:Y:S01]  /*03a0*/  IMAD R85, R85, UR7, R2.reuse ;  /* 0x0000000755557c24 */ /* 0x100fe2000f8e0202 */
[----:B------:R-:W-:Y:S01]  /*03b0*/  IADD3 R87, PT, PT, R87, R0, RZ ;  /* 0x0000000057577210 */ /* 0x000fe20007ffe0ff */
[----:B------:R-:W-:-:S07]  /*03c0*/  IMAD R2, R69, UR7, R2 ;  /* 0x0000000745027c24 */ /* 0x000fce000f8e0202 */
.L_x_1:
[----:B------:R-:W1:Y:S08]  /*03d0*/  LDC.64 R70, c[0x0][0x380] ;  /* 0x0000e000ff467b82 */ /* 0x000e700000000a00 */
[----:B------:R-:W2:Y:S01]  /*03e0*/  LDC.64 R68, c[0x0][0x388] ;  /* 0x0000e200ff447b82 */ /* 0x000ea20000000a00 */
[----:B-1----:R-:W-:-:S04]  /*03f0*/  IMAD.WIDE.U32 R76, R84, 0x4, R70 ;  /* 0x00000004544c7825 */ /* 0x002fc800078e0046 */
[--C-:B------:R-:W-:Y:S02]  /*0400*/  IMAD.WIDE.U32 R80, R2, 0x4, R70.reuse ;  /* 0x0000000402507825 */ /* 0x100fe400078e0046 */
[----:B0-----:R-:W3:Y:S02]  /*0410*/  LDG.E R76, desc[UR8][R76.64] ;  /* 0x000000084c4c7981 */ /* 0x001ee4000c1e1900 */
[--C-:B------:R-:W-:Y:S02]  /*0420*/  IMAD.WIDE.U32 R90, R86, 0x4, R70.reuse ;  /* 0x00000004565a7825 */ /* 0x100fe400078e0046 */
[----:B------:R-:W4:Y:S02]  /*0430*/  LDG.E R80, desc[UR8][R80.64] ;  /* 0x0000000850507981 */ /* 0x000f24000c1e1900 */
[----:B------:R-:W-:Y:S02]  /*0440*/  IMAD.WIDE.U32 R70, R85, 0x4, R70 ;  /* 0x0000000455467825 */ /* 0x000fe400078e0046 */
[----:B------:R-:W5:Y:S02]  /*0450*/  LDG.E R90, desc[UR8][R90.64] ;  /* 0x000000085a5a7981 */ /* 0x000f64000c1e1900 */
[----:B--2---:R-:W-:-:S02]  /*0460*/  IMAD.WIDE R68, R87, 0x4, R68 ;  /* 0x0000000457447825 */ /* 0x004fc400078e0244 */
[----:B------:R0:W2:Y:S04]  /*0470*/  LDG.E R92, desc[UR8][R70.64] ;  /* 0x00000008465c7981 */ /* 0x0000a8000c1e1900 */
[----:B------:R-:W2:Y:S04]  /*0480*/  LDG.E R94, desc[UR8][R68.64] ;  /* 0x00000008445e7981 */ /* 0x000ea8000c1e1900 */
[----:B------:R-:W2:Y:S04]  /*0490*/  LDG.E R96, desc[UR8][R68.64+0x80] ;  /* 0x0000800844607981 */ /* 0x000ea8000c1e1900 */
[----:B------:R-:W2:Y:S04]  /*04a0*/  LDG.E R98, desc[UR8][R68.64+0x100] ;  /* 0x0001000844627981 */ /* 0x000ea8000c1e1900 */
[----:B------:R1:W2:Y:S01]  /*04b0*/  LDG.E R100, desc[UR8][R68.64+0x180] ;  /* 0x0001800844647981 */ /* 0x0002a2000c1e1900 */
[----:B------:R-:W0:Y:S01]  /*04c0*/  S2R R3, SR_TID.Y ;  /* 0x0000000000037919 */ /* 0x000e220000002200 */
[----:B------:R-:W0:Y:S01]  /*04d0*/  S2R R0, SR_TID.X ;  /* 0x0000000000007919 */ /* 0x000e220000002100 */
[----:B------:R-:W1:Y:S01]  /*04e0*/  S2UR UR6, SR_CgaCtaId ;  /* 0x00000000000679c3 */ /* 0x000e620000008800 */
[----:B------:R-:W0:Y:S02]  /*04f0*/  LDCU UR4, c[0x0][0x360] ;  /* 0x00006c00ff0477ac */ /* 0x000e240008000800 */
[----:B0-----:R-:W-:Y:S01]  /*0500*/  IMAD R72, R3, UR4, R0 ;  /* 0x0000000403487c24 */ /* 0x001fe2000f8e0200 */
[----:B------:R-:W-:-:S02]  /*0510*/  UMOV UR4, 0x400 ;  /* 0x0000040000047882 */ /* 0x000fc40000000000 */
[----:B-1----:R-:W-:Y:S02]  /*0520*/  ULEA UR7, UR6, UR4, 0x18 ;  /* 0x0000000406077291 */ /* 0x002fe4000f8ec0ff */
[----:B------:R-:W-:Y:S01]  /*0530*/  UIADD3 UR4, UPT, UPT, UR4, 0x1000, URZ ;  /* 0x0000100004047890 */ /* 0x000fe2000fffe0ff */
[C---:B------:R-:W-:Y:S02]  /*0540*/  SHF.L.U32 R88, R72.reuse, 0x4, RZ ;  /* 0x0000000448587819 */ /* 0x040fe400000006ff */
[----:B------:R-:W-:Y:S01]  /*0550*/  SHF.L.U32 R70, R72, 0x2, RZ ;  /* 0x0000000248467819 */ /* 0x000fe200000006ff */
[----:B------:R-:W-:Y:S01]  /*0560*/  ULEA UR4, UR6, UR4, 0x18 ;  /* 0x0000000406047291 */ /* 0x000fe2000f8ec0ff */
[----:B------:R-:W-:Y:S02]  /*0570*/  LOP3.LUT R68, R88, 0xfffffe00, RZ, 0xc0, !PT ;  /* 0xfffffe0058447812 */ /* 0x000fe400078ec0ff */
[----:B------:R-:W-:-:S04]  /*0580*/  LOP3.LUT R69, R70, 0x7c, RZ, 0xc0, !PT ;  /* 0x0000007c46457812 */ /* 0x000fc800078ec0ff */
[C-C-:B------:R-:W-:Y:S02]  /*0590*/  IADD3 R93, PT, PT, R69.reuse, UR7, R68.reuse ;  /* 0x00000007455d7c10 */ /* 0x140fe4000fffe044 */
[----:B------:R-:W-:Y:S02]  /*05a0*/  IADD3 R95, PT, PT, R69, UR4, R68 ;  /* 0x00000004455f7c10 */ /* 0x000fe4000fffe044 */
[----:B------:R-:W-:Y:S02]  /*05b0*/  SHF.L.U32 R89, R72, 0x1, RZ ;  /* 0x0000000148597819 */ /* 0x000fe400000006ff */
[C---:B------:R-:W-:Y:S02]  /*05c0*/  LOP3.LUT R68, R70.reuse, 0x70, RZ, 0xc0, !PT ;  /* 0x0000007046447812 */ /* 0x040fe400078ec0ff */
[----:B------:R-:W-:Y:S02]  /*05d0*/  LOP3.LUT R69, R70, 0x180, RZ, 0xc0, !PT ;  /* 0x0000018046457812 */ /* 0x000fe400078ec0ff */
[----:B------:R-:W-:-:S02]  /*05e0*/  LOP3.LUT R89, R68, 0xffffff00, R89, 0xf8, !PT ;  /* 0xffffff0044597812 */ /* 0x000fc400078ef859 */
[----:B------:R-:W-:Y:S01]  /*05f0*/  LOP3.LUT R88, R69, 0x30, R88, 0xf8, !PT ;  /* 0x0000003045587812 */ /* 0x000fe200078ef858 */
[----:B---3--:R-:W-:Y:S04]  /*0600*/  STS [R93], R76 ;  /* 0x0000004c5d007388 */ /* 0x008fe80000000800 */
[----:B----4-:R-:W-:Y:S04]  /*0610*/  STS [R93+0x80], R80 ;  /* 0x000080505d007388 */ /* 0x010fe80000000800 */
[----:B-----5:R-:W-:Y:S04]  /*0620*/  STS [R93+0x100], R90 ;  /* 0x0001005a5d007388 */ /* 0x020fe80000000800 */
[----:B--2---:R-:W-:Y:S04]  /*0630*/  STS [R93+0x180], R92 ;  /* 0x0001805c5d007388 */ /* 0x004fe80000000800 */
[----:B------:R-:W-:Y:S04]  /*0640*/  STS [R95], R94 ;  /* 0x0000005e5f007388 */ /* 0x000fe80000000800 */
[----:B------:R-:W-:Y:S04]  /*0650*/  STS [R95+0x80], R96 ;  /* 0x000080605f007388 */ /* 0x000fe80000000800 */
[----:B------:R-:W-:Y:S04]  /*0660*/  STS [R95+0x100], R98 ;  /* 0x000100625f007388 */ /* 0x000fe80000000800 */
[----:B------:R-:W-:Y:S01]  /*0670*/  STS [R95+0x180], R100 ;  /* 0x000180645f007388 */ /* 0x000fe20000000800 */
[----:B------:R-:W-:Y:S06]  /*0680*/  BAR.SYNC.DEFER_BLOCKING 0x0 ;  /* 0x0000000000007b1d */ /* 0x000fec0000010000 */
[----:B------:R-:W-:Y:S04]  /*0690*/  LDS.128 R68, [R89+UR7] ;  /* 0x0000000759447984 */ /* 0x000fe80008000c00 */
[----:B------:R-:W0:Y:S04]  /*06a0*/  LDS.128 R72, [R88+UR4] ;  /* 0x0000000458487984 */ /* 0x000e280008000c00 */
[----:B------:R-:W1:Y:S04]  /*06b0*/  LDS.128 R76, [R89+UR7+0x80] ;  /* 0x00008007594c7984 */ /* 0x000e680008000c00 */
[----:B------:R-:W2:Y:S01]  /*06c0*/  LDS.128 R80, [R88+UR4+0x40] ;  /* 0x0000400458507984 */ /* 0x000ea20008000c00 */
[-C--:B0-----:R-:W-:Y:S01]  /*06d0*/  FFMA R95, R70, R74.reuse, R38 ;  /* 0x0000004a465f7223 */ /* 0x081fe20000000026 */
[-C--:B------:R-:W-:Y:S01]  /*06e0*/  FFMA R38, R69, R75.reuse, R31 ;  /* 0x0000004b45267223 */ /* 0x080fe2000000001f */
[-C--:B------:R-:W-:Y:S01]  /*06f0*/  FFMA R101, R68, R75.reuse, R23 ;  /* 0x0000004b44657223 */ /* 0x080fe20000000017 */
[-C--:B------:R-:W-:Y:S01]  /*0700*/  FFMA R39, R70, R75.reuse, R39 ;  /* 0x0000004b46277223 */ /* 0x080fe20000000027 */
[C---:B-1----:R-:W-:Y:S01]  /*0710*/  FFMA R97, R76.reuse, R74, R54 ;  /* 0x0000004a4c617223 */ /* 0x042fe20000000036 */
[-C--:B------:R-:W-:Y:S01]  /*0720*/  FFMA R54, R71, R75.reuse, R47 ;  /* 0x0000004b47367223 */ /* 0x080fe2000000002f */
[-C--:B------:R-:W-:Y:S01]  /*0730*/  FFMA R55, R76, R75.reuse, R55 ;  /* 0x0000004b4c377223 */ /* 0x080fe20000000037 */
[-C--:B------:R-:W-:Y:S01]  /*0740*/  FFMA R96, R77, R75.reuse, R63 ;  /* 0x0000004b4d607223 */ /* 0x080fe2000000003f */
[-C--:B------:R-:W-:Y:S01]  /*0750*/  FFMA R31, R78, R75.reuse, R19 ;  /* 0x0000004b4e1f7223 */ /* 0x080fe20000000013 */
[----:B------:R-:W-:Y:S01]  /*0760*/  FFMA R98, R79, R75, R11 ;  /* 0x0000004b4f627223 */ /* 0x000fe2000000000b */
[----:B------:R-:W-:Y:S01]  /*0770*/  FFMA R93, R70, R72, R36 ;  /* 0x00000048465d7223 */ /* 0x000fe20000000024 */
[CC--:B------:R-:W-:Y:S01]  /*0780*/  FFMA R92, R69.reuse, R73.reuse, R29 ;  /* 0x00000049455c7223 */ /* 0x0c0fe2000000001d */
[-C--:B--2---:R-:W-:Y:S01]  /*0790*/  FFMA R47, R68, R80.reuse, R24 ;  /* 0x00000050442f7223 */ /* 0x084fe20000000018 */
[-C--:B------:R-:W-:Y:S01]  /*07a0*/  FFMA R63, R76, R80.reuse, R56 ;  /* 0x000000504c3f7223 */ /* 0x080fe20000000038 */
[-C--:B------:R-:W-:Y:S01]  /*07b0*/  FFMA R75, R70, R80.reuse, R40 ;  /* 0x00000050464b7223 */ /* 0x080fe20000000028 */
[----:B------:R-:W-:Y:S01]  /*07c0*/  FFMA R103, R78, R80, R12 ;  /* 0x000000504e677223 */ /* 0x000fe2000000000c */
[-C--:B------:R-:W-:Y:S01]  /*07d0*/  FFMA R91, R68, R72.reuse, R20 ;  /* 0x00000048445b7223 */ /* 0x080fe20000000014 */
[-C--:B------:R-:W-:Y:S01]  /*07e0*/  FFMA R28, R69, R72.reuse, R28 ;  /* 0x00000048451c7223 */ /* 0x080fe2000000001c */
[-C--:B------:R-:W-:Y:S01]  /*07f0*/  FFMA R44, R71, R72.reuse, R44 ;  /* 0x00000048472c7223 */ /* 0x080fe2000000002c */
        /* <DEDUP_REMOVED lines=19> */
[-C--:B------:R-:W-:Y:S01]  /*0930*/  FFMA R13, R78, R81.reuse, R13 ;  /* 0x000000514e0d7223 */ /* 0x080fe2000000000d */
[-C--:B------:R-:W-:Y:S01]  /*0940*/  FFMA R40, R71, R81.reuse, R49 ;  /* 0x0000005147287223 */ /* 0x080fe20000000031 */
[C---:B------:R-:W-:Y:S01]  /*0950*/  FFMA R56, R79.reuse, R81, R5 ;  /* 0x000000514f387223 */ /* 0x040fe20000000005 */
[C---:B------:R-:W-:Y:S01]  /*0960*/  FFMA R72, R79.reuse, R72, R8 ;  /* 0x000000484f487223 */ /* 0x040fe20000000008 */
[C---:B------:R-:W-:Y:S01]  /*0970*/  FFMA R73, R79.reuse, R73, R9 ;  /* 0x000000494f497223 */ /* 0x040fe20000000009 */
[----:B------:R-:W-:Y:S01]  /*0980*/  FFMA R74, R79, R74, R10 ;  /* 0x0000004a4f4a7223 */ /* 0x000fe2000000000a */
        /* <DEDUP_REMOVED lines=9> */
[----:B------:R-:W-:Y:S01]  /*0a20*/  FFMA R50, R71, R82, R50 ;  /* 0x0000005247327223 */ /* 0x000fe20000000032 */
[----:B------:R-:W-:Y:S01]  /*0a30*/  LDS.128 R16, [R88+UR4+0x200] ;  /* 0x0002000458107984 */ /* 0x000fe20008000c00 */
[C---:B------:R-:W-:Y:S01]  /*0a40*/  FFMA R80, R79.reuse, R80, R4 ;  /* 0x000000504f507223 */ /* 0x040fe20000000004 */
[C---:B------:R-:W-:Y:S01]  /*0a50*/  FFMA R82, R79.reuse, R82, R6 ;  /* 0x000000524f527223 */ /* 0x040fe20000000006 */
[-C--:B------:R-:W-:Y:S01]  /*0a60*/  FFMA R58, R79, R83.reuse, R7 ;  /* 0x000000534f3a7223 */ /* 0x080fe20000000007 */
[----:B------:R-:W0:Y:S04]  /*0a70*/  LDS.128 R20, [R89+UR7+0x280] ;  /* 0x0002800759147984 */ /* 0x000e280008000c00 */
[----:B------:R-:W1:Y:S04]  /*0a80*/  LDS.128 R8, [R89+UR7+0x200] ;  /* 0x0002000759087984 */ /* 0x000e680008000c00 */
[----:B------:R-:W2:Y:S01]  /*0a90*/  LDS.128 R4, [R88+UR4+0x240] ;  /* 0x0002400458047984 */ /* 0x000ea20008000c00 */
[-C--:B------:R-:W-:Y:S01]  /*0aa0*/  FFMA R27, R68, R83.reuse, R27 ;  /* 0x00000053441b7223 */ /* 0x080fe2000000001b */
[-C--:B------:R-:W-:Y:S01]  /*0ab0*/  FFMA R14, R69, R83.reuse, R35 ;  /* 0x00000053450e7223 */ /* 0x080fe20000000023 */
[-C--:B------:R-:W-:Y:S01]  /*0ac0*/  FFMA R26, R77, R83.reuse, R67 ;  /* 0x000000534d1a7223 */ /* 0x080fe20000000043 */
[-C--:B------:R-:W-:Y:S01]  /*0ad0*/  FFMA R59, R76, R83.reuse, R59 ;  /* 0x000000534c3b7223 */ /* 0x080fe2000000003b */
[-C--:B------:R-:W-:Y:S01]  /*0ae0*/  FFMA R35, R70, R83.reuse, R43 ;  /* 0x0000005346237223 */ /* 0x080fe2000000002b */
[-C--:B------:R-:W-:Y:S01]  /*0af0*/  FFMA R15, R78, R83.reuse, R15 ;  /* 0x000000534e0f7223 */ /* 0x080fe2000000000f */
[----:B------:R-:W-:Y:S01]  /*0b00*/  FFMA R42, R71, R83, R51 ;  /* 0x00000053472a7223 */ /* 0x000fe20000000033 */
[-C--:B0-----:R-:W-:Y:S01]  /*0b10*/  FFMA R43, R20, R16.reuse, R52 ;  /* 0x00000010142b7223 */ /* 0x081fe20000000034 */
[-C--:B------:R-:W-:Y:S01]  /*0b20*/  FFMA R51, R22, R16.reuse, R36 ;  /* 0x0000001016337223 */ /* 0x080fe20000000024 */
[-C--:B------:R-:W-:Y:S01]  /*0b30*/  FFMA R52, R21, R17.reuse, R61 ;  /* 0x0000001115347223 */ /* 0x080fe2000000003d */
[-C--:B-1----:R-:W-:Y:S01]  /*0b40*/  FFMA R36, R11, R17.reuse, R45 ;  /* 0x000000110b247223 */ /* 0x082fe2000000002d */
[CC--:B------:R-:W-:Y:S01]  /*0b50*/  FFMA R91, R8.reuse, R16.reuse, R91 ;  /* 0x00000010085b7223 */ /* 0x0c0fe2000000005b */
[C---:B------:R-:W-:Y:S01]  /*0b60*/  FFMA R28, R9.reuse, R16, R28 ;  /* 0x00000010091c7223 */ /* 0x040fe2000000001c */
[CC--:B------:R-:W-:Y:S01]  /*0b70*/  FFMA R67, R8.reuse, R17.reuse, R90 ;  /* 0x0000001108437223 */ /* 0x0c0fe2000000005a */
[C---:B------:R-:W-:Y:S01]  /*0b80*/  FFMA R92, R9.reuse, R17, R92 ;  /* 0x00000011095c7223 */ /* 0x040fe2000000005c */
[CC--:B------:R-:W-:Y:S01]  /*0b90*/  FFMA R45, R8.reuse, R18.reuse, R94 ;  /* 0x00000012082d7223 */ /* 0x0c0fe2000000005e */
[C---:B------:R-:W-:Y:S01]  /*0ba0*/  FFMA R30, R9.reuse, R18, R30 ;  /* 0x00000012091e7223 */ /* 0x040fe2000000001e */
[CC--:B------:R-:W-:Y:S01]  /*0bb0*/  FFMA R101, R8.reuse, R19.reuse, R101 ;  /* 0x0000001308657223 */ /* 0x0c0fe20000000065 */
[C---:B------:R-:W-:Y:S01]  /*0bc0*/  FFMA R38, R9.reuse, R19, R38 ;  /* 0x0000001309267223 */ /* 0x040fe20000000026 */
[CC--:B--2---:R-:W-:Y:S01]  /*0bd0*/  FFMA R47, R8.reuse, R4.reuse, R47 ;  /* 0x00000004082f7223 */ /* 0x0c4fe2000000002f */
[C---:B------:R-:W-:Y:S01]  /*0be0*/  FFMA R70, R9.reuse, R4, R32 ;  /* 0x0000000409467223 */ /* 0x040fe20000000020 */
[CC--:B------:R-:W-:Y:S01]  /*0bf0*/  FFMA R61, R8.reuse, R5.reuse, R25 ;  /* 0x00000005083d7223 */ /* 0x0c0fe20000000019 */
[C---:B------:R-:W-:Y:S01]  /*0c00*/  FFMA R12, R9.reuse, R5, R12 ;  /* 0x00000005090c7223 */ /* 0x040fe2000000000c */
[CC--:B------:R-:W-:Y:S01]  /*0c10*/  FFMA R69, R8.reuse, R6.reuse, R33 ;  /* 0x0000000608457223 */ /* 0x0c0fe20000000021 */
[C---:B------:R-:W-:Y:S01]  /*0c20*/  FFMA R78, R9.reuse, R6, R34 ;  /* 0x00000006094e7223 */ /* 0x040fe20000000022 */
[-C--:B------:R-:W-:Y:S01]  /*0c30*/  FFMA R71, R8, R7.reuse, R27 ;  /* 0x0000000708477223 */ /* 0x080fe2000000001b */
[----:B------:R-:W-:Y:S01]  /*0c40*/  FFMA R14, R9, R7, R14 ;  /* 0x00000007090e7223 */ /* 0x000fe2000000000e */
[CC--:B------:R-:W-:Y:S01]  /*0c50*/  FFMA R93, R10.reuse, R16.reuse, R93 ;  /* 0x000000100a5d7223 */ /* 0x0c0fe2000000005d */
[-C--:B------:R-:W-:Y:S01]  /*0c60*/  FFMA R44, R11, R16.reuse, R44 ;  /* 0x000000100b2c7223 */ /* 0x080fe2000000002c */
[-C--:B------:R-:W-:Y:S01]  /*0c70*/  FFMA R60, R21, R16.reuse, R60 ;  /* 0x00000010153c7223 */ /* 0x080fe2000000003c */
[C---:B------:R-:W-:Y:S01]  /*0c80*/  FFMA R72, R23.reuse, R16, R72 ;  /* 0x0000001017487223 */ /* 0x040fe20000000048 */
        /* <DEDUP_REMOVED lines=40> */
[----:B------:R-:W-:Y:S04]  /*0f10*/  LDS.128 R16, [R89+UR7+0x400] ;  /* 0x0004000759107984 */ /* 0x000fe80008000c00 */
[----:B------:R-:W0:Y:S04]  /*0f20*/  LDS.128 R24, [R88+UR4+0x400] ;  /* 0x0004000458187984 */ /* 0x000e280008000c00 */
[----:B------:R-:W1:Y:S04]  /*0f30*/  LDS.128 R4, [R88+UR4+0x440] ;  /* 0x0004400458047984 */ /* 0x000e680008000c00 */
[----:B------:R-:W2:Y:S04]  /*0f40*/  LDS.128 R32, [R89+UR7+0x480] ;  /* 0x0004800759207984 */ /* 0x000ea80008000c00 */
[----:B------:R-:W-:Y:S01]  /*0f50*/  LDS.128 R20, [R88+UR4+0x600] ;  /* 0x0006000458147984 */ /* 0x000fe20008000c00 */
[CC--:B0-----:R-:W-:Y:S01]  /*0f60*/  FFMA R91, R16.reuse, R24.reuse, R91 ;  /* 0x00000018105b7223 */ /* 0x0c1fe2000000005b */
[C---:B------:R-:W-:Y:S01]  /*0f70*/  FFMA R28, R17.reuse, R24, R28 ;  /* 0x00000018111c7223 */ /* 0x040fe2000000001c */
[CC--:B------:R-:W-:Y:S01]  /*0f80*/  FFMA R67, R16.reuse, R25.reuse, R67 ;  /* 0x0000001910437223 */ /* 0x0c0fe20000000043 */
[C---:B------:R-:W-:Y:S01]  /*0f90*/  FFMA R92, R17.reuse, R25, R92 ;  /* 0x00000019115c7223 */ /* 0x040fe2000000005c */
[CC--:B------:R-:W-:Y:S01]  /*0fa0*/  FFMA R45, R16.reuse, R26.reuse, R45 ;  /* 0x0000001a102d7223 */ /* 0x0c0fe2000000002d */
[C---:B------:R-:W-:Y:S01]  /*0fb0*/  FFMA R30, R17.reuse, R26, R30 ;  /* 0x0000001a111e7223 */ /* 0x040fe2000000001e */
[CC--:B------:R-:W-:Y:S01]  /*0fc0*/  FFMA R101, R16.reuse, R27.reuse, R101 ;  /* 0x0000001b10657223 */ /* 0x0c0fe20000000065 */
[C---:B------:R-:W-:Y:S01]  /*0fd0*/  FFMA R38, R17.reuse, R27, R38 ;  /* 0x0000001b11267223 */ /* 0x040fe20000000026 */
[CC--:B-1----:R-:W-:Y:S01]  /*0fe0*/  FFMA R47, R16.reuse, R4.reuse, R47 ;  /* 0x00000004102f7223 */ /* 0x0c2fe2000000002f */
[C---:B------:R-:W-:Y:S01]  /*0ff0*/  FFMA R70, R17.reuse, R4, R70 ;  /* 0x0000000411467223 */ /* 0x040fe20000000046 */
[CC--:B------:R-:W-:Y:S01]  /*1000*/  FFMA R61, R16.reuse, R5.reuse, R61 ;  /* 0x00000005103d7223 */ /* 0x0c0fe2000000003d */
[C---:B------:R-:W-:Y:S01]  /*1010*/  FFMA R12, R17.reuse, R5, R12 ;  /* 0x00000005110c7223 */ /* 0x040fe2000000000c */
[CC--:B------:R-:W-:Y:S01]  /*1020*/  FFMA R69, R16.reuse, R6.reuse, R69 ;  /* 0x0000000610457223 */ /* 0x0c0fe20000000045 */
[C---:B------:R-:W-:Y:S01]  /*1030*/  FFMA R78, R17.reuse, R6, R78 ;  /* 0x00000006114e7223 */ /* 0x040fe2000000004e */
[-C--:B------:R-:W-:Y:S01]  /*1040*/  FFMA R71, R16, R7.reuse, R71 ;  /* 0x0000000710477223 */ /* 0x080fe20000000047 */
[----:B------:R-:W-:Y:S01]  /*1050*/  FFMA R14, R17, R7, R14 ;  /* 0x00000007110e7223 */ /* 0x000fe2000000000e */
[-C--:B--2---:R-:W-:Y:S01]  /*1060*/  FFMA R63, R32, R4.reuse, R63 ;  /* 0x00000004203f7223 */ /* 0x084fe2000000003f */
        /* <DEDUP_REMOVED lines=67> */
[-C--:B------:R-:W-:Y:S01]  /*14a0*/  FFMA R93, R10, R20.reuse, R93 ;  /* 0x000000140a5d7223 */ /* 0x080fe2000000005d */
[-C--:B------:R-:W-:Y:S01]  /*14b0*/  FFMA R44, R11, R20.reuse, R44 ;  /* 0x000000140b2c7223 */ /* 0x080fe2000000002c */
        /* <DEDUP_REMOVED lines=118> */
[C---:B0-----:R-:W-:Y:S01]  /*1c20*/  FFMA R60, R25.reuse, R20, R60 ;  /* 0x00000014193c7223 */ /* 0x041fe2000000003c */
[C---:B------:R-:W-:Y:S01]  /*1c30*/  FFMA R52, R25.reuse, R21, R52 ;  /* 0x0000001519347223 */ /* 0x040fe20000000034 */
[C---:B------:R-:W-:Y:S01]  /*1c40*/  FFMA R62, R25.reuse, R22, R62 ;  /* 0x00000016193e7223 */ /* 0x040fe2000000003e */
[C---:B------:R-:W-:Y:S01]  /*1c50*/  FFMA R96, R25.reuse, R23, R96 ;  /* 0x0000001719607223 */ /* 0x040fe20000000060 */
[C---:B-1----:R-:W-:Y:S01]  /*1c60*/  FFMA R64, R25.reuse, R4, R64 ;  /* 0x0000000419407223 */ /* 0x042fe20000000040 */
[C---:B------:R-:W-:Y:S01]  /*1c70*/  FFMA R76, R25.reuse, R5, R76 ;  /* 0x00000005194c7223 */ /* 0x040fe2000000004c */
[C---:B------:R-:W-:Y:S01]  /*1c80*/  FFMA R66, R25.reuse, R6, R66 ;  /* 0x0000000619427223 */ /* 0x040fe20000000042 */
[----:B------:R-:W-:Y:S01]  /*1c90*/  FFMA R108, R25, R7, R16 ;  /* 0x00000007196c7223 */ /* 0x000fe20000000010 */
[-C--:B--2---:R-:W-:Y:S01]  /*1ca0*/  FFMA R91, R8, R20.reuse, R91 ;  /* 0x00000014085b7223 */ /* 0x084fe2000000005b */
        /* <DEDUP_REMOVED lines=27> */
[----:B------:R-:W-:Y:S01]  /*1e60*/  FFMA R25, R10, R7, R17 ;  /* 0x000000070a197223 */ /* 0x000fe20000000011 */
[C---:B------:R-:W-:Y:S01]  /*1e70*/  FFMA R47, R8.reuse, R4, R47 ;  /* 0x00000004082f7223 */ /* 0x040fe2000000002f */
[C---:B------:R-:W-:Y:S01]  /*1e80*/  FFMA R61, R8.reuse, R5, R61 ;  /* 0x00000005083d7223 */ /* 0x040fe2000000003d */
[C---:B------:R-:W-:Y:S01]  /*1e90*/  FFMA R69, R8.reuse, R6, R69 ;  /* 0x0000000608457223 */ /* 0x040fe20000000045 */
[----:B------:R-:W-:Y:S01]  /*1ea0*/  FFMA R71, R8, R7, R71 ;  /* 0x0000000708477223 */ /* 0x000fe20000000047 */
[----:B------:R-:W0:Y:S01]  /*1eb0*/  LDS.128 R16, [R89+UR7+0xc00] ;  /* 0x000c000759107984 */ /* 0x000e220008000c00 */
[-C--:B------:R-:W-:Y:S01]  /*1ec0*/  FFMA R63, R24, R4.reuse, R63 ;  /* 0x00000004183f7223 */ /* 0x080fe2000000003f */
[-C--:B------:R-:W-:Y:S01]  /*1ed0*/  FFMA R70, R9, R4.reuse, R70 ;  /* 0x0000000409467223 */ /* 0x080fe20000000046 */
[-C--:B------:R-:W-:Y:S01]  /*1ee0*/  FFMA R75, R10, R4.reuse, R75 ;  /* 0x000000040a4b7223 */ /* 0x080fe2000000004b */
[----:B------:R-:W1:Y:S01]  /*1ef0*/  LDS.128 R20, [R89+UR7+0xc80] ;  /* 0x000c800759147984 */ /* 0x000e620008000c00 */
        /* <DEDUP_REMOVED lines=19> */
[----:B------:R-:W-:-:S02]  /*2030*/  FFMA R94, R27, R7, R58 ;  /* 0x000000071b5e7223 */ /* 0x000fc4000000003a */
[----:B------:R-:W2:Y:S01]  /*2040*/  LDS.128 R4, [R88+UR4+0xc40] ;  /* 0x000c400458047984 */ /* 0x000ea20008000c00 */
[-C--:B0-----:R-:W-:Y:S01]  /*2050*/  FFMA R67, R16, R33.reuse, R67 ;  /* 0x0000002110437223 */ /* 0x081fe20000000043 */
[-C--:B------:R-:W-:Y:S01]  /*2060*/  FFMA R92, R17, R33.reuse, R92 ;  /* 0x00000021115c7223 */ /* 0x080fe2000000005c */
[-C--:B------:R-:W-:Y:S01]  /*2070*/  FFMA R37, R18, R33.reuse, R37 ;  /* 0x0000002112257223 */ /* 0x080fe20000000025 */
[-C--:B------:R-:W-:Y:S01]  /*2080*/  FFMA R14, R19, R33.reuse, R36 ;  /* 0x00000021130e7223 */ /* 0x080fe20000000024 */
[-C--:B-1----:R-:W-:Y:S01]  /*2090*/  FFMA R53, R20, R33.reuse, R53 ;  /* 0x0000002114357223 */ /* 0x082fe20000000035 */
        /* <DEDUP_REMOVED lines=26> */
[C---:B--2---:R-:W-:Y:S01]  /*2240*/  FFMA R104, R23.reuse, R4, R80 ;  /* 0x0000000417687223 */ /* 0x044fe20000000050 */
[----:B------:R-:W-:Y:S01]  /*2250*/  FFMA R32, R23, R32, R72 ;  /* 0x0000002017207223 */ /* 0x000fe20000000048 */
[-C--:B------:R-:W-:Y:S01]  /*2260*/  FFMA R100, R17, R4.reuse, R70 ;  /* 0x0000000411647223 */ /* 0x080fe20000000046 */
[----:B------:R-:W-:Y:S01]  /*2270*/  FFMA R35, R18, R4, R75 ;  /* 0x0000000412237223 */ /* 0x000fe2000000004b */
[----:B------:R-:W-:Y:S01]  /*2280*/  FFMA R80, R21, R5, R76 ;  /* 0x0000000515507223 */ /* 0x000fe2000000004c */
[C---:B------:R-:W-:Y:S01]  /*2290*/  FFMA R111, R16.reuse, R6, R69 ;  /* 0x00000006106f7223 */ /* 0x040fe20000000045 */
[CC--:B------:R-:W-:Y:S01]  /*22a0*/  FFMA R113, R16.reuse, R7.reuse, R71 ;  /* 0x0000000710717223 */ /* 0x0c0fe20000000047 */
        /* <DEDUP_REMOVED lines=22> */
[----:B------:R-:W-:Y:S01]  /*2410*/  LDS.128 R72, [R89+UR7+0xe00] ;  /* 0x000e000759487984 */ /* 0x000fe20008000c00 */
[-C--:B------:R-:W-:Y:S01]  /*2420*/  FFMA R115, R18, R7.reuse, R25 ;  /* 0x0000000712737223 */ /* 0x080fe20000000019 */
[-C--:B------:R-:W-:Y:S01]  /*2430*/  FFMA R15, R22, R7.reuse, R15 ;  /* 0x00000007160f7223 */ /* 0x080fe2000000000f */
[-C--:B------:R-:W-:Y:S01]  /*2440*/  FFMA R112, R19, R7.reuse, R42 ;  /* 0x0000000713707223 */ /* 0x080fe2000000002a */
[----:B------:R-:W0:Y:S01]  /*2450*/  LDS.128 R8, [R88+UR4+0xe00] ;  /* 0x000e000458087984 */ /* 0x000e220008000c00 */
[----:B------:R-:W-:-:S03]  /*2460*/  FFMA R94, R23, R7, R94 ;  /* 0x00000007175e7223 */ /* 0x000fc6000000005e */
[----:B------:R-:W1:Y:S04]  /*2470*/  LDS.128 R68, [R89+UR7+0xe80] ;  /* 0x000e800759447984 */ /* 0x000e680008000c00 */
[----:B------:R2:W3:Y:S02]  /*2480*/  LDS.128 R4, [R88+UR4+0xe40] ;  /* 0x000e400458047984 */ /* 0x0004e40008000c00 */
[----:B--2---:R-:W2:Y:S01]  /*2490*/  LDC R88, c[0x0][0x3a0] ;  /* 0x0000e800ff587b82 */ /* 0x004ea20000000800 */
[----:B------:R-:W-:-:S04]  /*24a0*/  UIADD3 UR5, UPT, UPT, UR5, 0x1, URZ ;  /* 0x0000000105057890 */ /* 0x000fc8000fffe0ff */
[----:B------:R-:W-:Y:S01]  /*24b0*/  UISETP.NE.AND UP0, UPT, UR5, URZ, UPT ;  /* 0x000000ff0500728c */ /* 0x000fe2000bf05270 */
[----:B------:R-:W-:Y:S02]  /*24c0*/  IADD3 R86, PT, PT, R86, 0x8, RZ ;  /* 0x0000000856567810 */ /* 0x000fe40007ffe0ff */
[----:B------:R-:W-:Y:S02]  /*24d0*/  IADD3 R85, PT, PT, R85, 0x8, RZ ;  /* 0x0000000855557810 */ /* 0x000fe40007ffe0ff */
[----:B------:R-:W-:Y:S02]  /*24e0*/  IADD3 R2, PT, PT, R2, 0x8, RZ ;  /* 0x0000000802027810 */ /* 0x000fe40007ffe0ff */
[----:B------:R-:W-:Y:S01]  /*24f0*/  IADD3 R84, PT, PT, R84, 0x8, RZ ;  /* 0x0000000854547810 */ /* 0x000fe20007ffe0ff */
[-C--:B0-----:R-:W-:Y:S01]  /*2500*/  FFMA R20, R72, R8.reuse, R91 ;  /* 0x0000000848147223 */ /* 0x081fe2000000005b */
[-C--:B------:R-:W-:Y:S01]  /*2510*/  FFMA R28, R73, R8.reuse, R28 ;  /* 0x00000008491c7223 */ /* 0x080fe2000000001c */
[-C--:B------:R-:W-:Y:S01]  /*2520*/  FFMA R36, R74, R8.reuse, R93 ;  /* 0x000000084a247223 */ /* 0x080fe2000000005d */
[-C--:B------:R-:W-:Y:S01]  /*2530*/  FFMA R44, R75, R8.reuse, R44 ;  /* 0x000000084b2c7223 */ /* 0x080fe2000000002c */
[-C--:B-1----:R-:W-:Y:S01]  /*2540*/  FFMA R52, R68, R8.reuse, R43 ;  /* 0x0000000844347223 */ /* 0x082fe2000000002b */
[-C--:B------:R-:W-:Y:S01]  /*2550*/  FFMA R60, R69, R8.reuse, R60 ;  /* 0x00000008453c7223 */ /* 0x080fe2000000003c */
        /* <DEDUP_REMOVED lines=9> */
[----:B------:R-:W-:Y:S01]  /*25f0*/  FFMA R9, R71, R9, R26 ;  /* 0x0000000947097223 */ /* 0x000fe2000000001a */
[----:B------:R-:W-:Y:S01]  /*2600*/  FFMA R22, R72, R10, R33 ;  /* 0x0000000a48167223 */ /* 0x000fe20000000021 */
[-C--:B------:R-:W-:Y:S01]  /*2610*/  FFMA R31, R73, R11.reuse, R58 ;  /* 0x0000000b491f7223 */ /* 0x080fe2000000003a */
[-C--:B------:R-:W-:Y:S01]  /*2620*/  FFMA R47, R75, R11.reuse, R34 ;  /* 0x0000000b4b2f7223 */ /* 0x080fe20000000022 */
[C---:B---3--:R-:W-:Y:S01]  /*2630*/  FFMA R40, R74.reuse, R4, R35 ;  /* 0x000000044a287223 */ /* 0x048fe20000000023 */
[-C--:B------:R-:W-:Y:S01]  /*2640*/  FFMA R30, R73, R10.reuse, R30 ;  /* 0x0000000a491e7223 */ /* 0x080fe2000000001e */
[-C--:B------:R-:W-:Y:S01]  /*2650*/  FFMA R38, R74, R10.reuse, R95 ;  /* 0x0000000a4a267223 */ /* 0x080fe2000000005f */
[-C--:B------:R-:W-:Y:S01]  /*2660*/  FFMA R46, R75, R10.reuse, R46 ;  /* 0x0000000a4b2e7223 */ /* 0x080fe2000000002e */
[-C--:B------:R-:W-:Y:S01]  /*2670*/  FFMA R54, R68, R10.reuse, R97 ;  /* 0x0000000a44367223 */ /* 0x080fe20000000061 */
        /* <DEDUP_REMOVED lines=34> */
[C---:B------:R-:W-:Y:S01]  /*28a0*/  FFMA R10, R71.reuse, R10, R90 ;  /* 0x0000000a470a7223 */ /* 0x040fe2000000005a */
[C---:B------:R-:W-:Y:S01]  /*28b0*/  FFMA R11, R71.reuse, R11, R98 ;  /* 0x0000000b470b7223 */ /* 0x040fe20000000062 */
[C---:B------:R-:W-:Y:S01]  /*28c0*/  FFMA R4, R71.reuse, R4, R104 ;  /* 0x0000000447047223 */ /* 0x040fe20000000068 */
[C---:B------:R-:W-:Y:S01]  /*28d0*/  FFMA R5, R71.reuse, R5, R106 ;  /* 0x0000000547057223 */ /* 0x040fe2000000006a */
[C---:B------:R-:W-:Y:S01]  /*28e0*/  FFMA R6, R71.reuse, R6, R82 ;  /* 0x0000000647067223 */ /* 0x040fe20000000052 */
[----:B------:R-:W-:Y:S01]  /*28f0*/  FFMA R7, R71, R7, R94 ;  /* 0x0000000747077223 */ /* 0x000fe2000000005e */
[----:B--2---:R-:W-:Y:S01]  /*2900*/  LEA R87, R88, R87, 0x3 ;  /* 0x0000005758577211 */ /* 0x004fe200078e18ff */
[----:B------:R-:W-:Y:S06]  /*2910*/  BAR.SYNC.DEFER_BLOCKING 0x0 ;  /* 0x0000000000007b1d */ /* 0x000fec0000010000 */
[----:B------:R-:W-:Y:S05]  /*2920*/  BRA.U UP0, `(.L_x_1) ;  /* 0xffffffd900a87547 */ /* 0x000fea000b83ffff */
.L_x_0:
[----:B------:R-:W1:Y:S01]  /*2930*/  S2R R71, SR_CTAID.X ;  /* 0x0000000000477919 */ /* 0x000e620000002500 */
[----:B------:R-:W2:Y:S01]  /*2940*/  LDCU UR4, c[0x0][0x360] ;  /* 0x00006c00ff0477ac */ /* 0x000ea20008000800 */
[----:B------:R-:W3:Y:S01]  /*2950*/  S2R R72, SR_CTAID.Y ;  /* 0x0000000000487919 */ /* 0x000ee20000002600 */
[----:B--2---:R-:W-:Y:S02]  /*2960*/  IMAD R68, R3, UR4, R0 ;  /* 0x0000000403447c24 */ /* 0x004fe4000f8e0200 */
[----:B------:R-:W2:Y:S03]  /*2970*/  LDC R0, c[0x0][0x3a0] ;  /* 0x0000e800ff007b82 */ /* 0x000ea60000000800 */
[----:B------:R-:W-:Y:S02]  /*2980*/  SHF.L.U32 R70, R68, 0x2, RZ ;  /* 0x0000000244467819 */ /* 0x000fe400000006ff */
[----:B------:R-:W-:-:S02]  /*2990*/  SHF.R.U32.HI R69, RZ, 0x1, R68 ;  /* 0x00000001ff457819 */ /* 0x000fc40000011644 */
[----:B------:R-:W-:Y:S01]  /*29a0*/  LOP3.LUT R70, R70, 0xc, RZ, 0xc0, !PT ;  /* 0x0000000c46467812 */ /* 0x000fe200078ec0ff */
[----:B------:R-:W4:Y:S01]  /*29b0*/  LDC.64 R2, c[0x0][0x390] ;  /* 0x0000e400ff027b82 */ /* 0x000f220000000a00 */
[----:B------:R-:W-:Y:S02]  /*29c0*/  LOP3.LUT R69, R69, 0x7fffffc0, RZ, 0xc0, !PT ;  /* 0x7fffffc045457812 */ /* 0x000fe400078ec0ff */
[----:B-1----:R-:W-:Y:S02]  /*29d0*/  LEA R71, R71, R70, 0x7 ;  /* 0x0000004647477211 */ /* 0x002fe400078e38ff */
[----:B------:R-:W-:Y:S02]  /*29e0*/  LOP3.LUT R70, R68, 0x1c, RZ, 0xc0, !PT ;  /* 0x0000001c44467812 */ /* 0x000fe400078ec0ff */
[----:B---3--:R-:W-:Y:S02]  /*29f0*/  LEA R69, R72, R69, 0x7 ;  /* 0x0000004548457211 */ /* 0x008fe400078e38ff */
[----:B------:R-:W-:-:S02]  /*2a00*/  LOP3.LUT R68, R68, 0x60, RZ, 0xc0, !PT ;  /* 0x0000006044447812 */ /* 0x000fc400078ec0ff */
[----:B------:R-:W-:Y:S02]  /*2a10*/  IADD3 R69, PT, PT, R69, R70, RZ ;  /* 0x0000004645457210 */ /* 0x000fe40007ffe0ff */
[----:B------:R-:W-:-:S05]  /*2a20*/  IADD3 R68, PT, PT, R68, R71, RZ ;  /* 0x0000004744447210 */ /* 0x000fca0007ffe0ff */
[----:B--2---:R-:W-:-:S04]  /*2a30*/  IMAD R69, R69, R0, R68 ;  /* 0x0000000045457224 */ /* 0x004fc800078e0244 */
[----:B----4-:R-:W-:Y:S01]  /*2a40*/  IMAD.WIDE R2, R69, 0x4, R2 ;  /* 0x0000000445027825 */ /* 0x010fe200078e0202 */
[----:B------:R-:W-:-:S04]  /*2a50*/  SHF.L.U32 R69, R0, 0x5, RZ ;  /* 0x0000000500457819 */ /* 0x000fc800000006ff */
[----:B0-----:R-:W-:Y:S01]  /*2a60*/  STG.E.128 desc[UR8][R2.64], R20 ;  /* 0x0000001402007986 */ /* 0x001fe2000c101d08 */
[----:B------:R-:W-:-:S04]  /*2a70*/  IMAD.WIDE R68, R69, 0x4, R2 ;  /* 0x0000000445447825 */ /* 0x000fc800078e0202 */
[C---:B------:R-:W-:Y:S01]  /*2a80*/  IMAD.WIDE R70, R0.reuse, 0x4, R2 ;  /* 0x0000000400467825 */ /* 0x040fe200078e0202 */
[----:B------:R-:W-:Y:S03]  /*2a90*/  STG.E.128 desc[UR8][R68.64], R52 ;  /* 0x0000003444007986 */ /* 0x000fe6000c101d08 */
        /* <DEDUP_REMOVED lines=8> */
[----:B------:R-:W-:Y:S01]  /*2b20*/  IMAD.WIDE R80, R0, 0x4, R76 ;  /* 0x0000000400507825 */ /* 0x000fe200078e024c */
[----:B------:R-:W-:Y:S04]  /*2b30*/  STG.E.128 desc[UR8][R70.64+0x40], R32 ;  /* 0x0000402046007986 */ /* 0x000fe8000c101d08 */
        /* <DEDUP_REMOVED lines=8> */
[----:B------:R-:W-:Y:S01]  /*2bc0*/  STG.E.128 desc[UR8][R80.64+0x40], R4 ;  /* 0x0000400450007986 */ /* 0x000fe2000c101d08 */
[----:B------:R-:W-:Y:S05]  /*2bd0*/  EXIT ;  /* 0x000000000000794d */ /* 0x000fea0003800000 */
.L_x_2:
[----:B------:R-:W-:-:S00]  /*2be0*/  BRA `(.L_x_2) ;  /* 0xfffffffc00fc7947 */ /* 0x000fc0000383ffff */
[----:B------:R-:W-:-:S00]  /*2bf0*/  NOP ;  /* 0x0000000000007918 */ /* 0x000fc00000000000 */
        /* <DEDUP_REMOVED lines=8> */
.L_x_21:


//--------------------- .text.matrix_multiplication_kernel_prefetch --------------------------
	.section	.text.matrix_multiplication_kernel_prefetch,"ax",@progbits
	.align	128
        .global         matrix_multiplication_kernel_prefetch
        .type           matrix_multiplication_kernel_prefetch,@function
        .size           matrix_multiplication_kernel_prefetch,(.L_x_22 - matrix_multiplication_kernel_prefetch)
        .other          matrix_multiplication_kernel_prefetch,@"STO_CUDA_ENTRY STV_DEFAULT"
matrix_multiplication_kernel_prefetch:
.text.matrix_multiplication_kernel_prefetch:
[----:B------:R-:W-:Y:S01]  /*0000*/  LDC R1, c[0x0][0x37c] ;  /* 0x0000df00ff017b82 */ /* 0x000fe20000000800 */
[----:B------:R-:W0:Y:S01]  /*0010*/  S2R R2, SR_TID.Y ;  /* 0x0000000000027919 */ /* 0x000e220000002200 */
[----:B------:R-:W1:Y:S06]  /*0020*/  LDCU UR4, c[0x0][0x39c] ;  /* 0x00007380ff0477ac */ /* 0x000e6c0008000800 */
[----:B------:R-:W2:Y:S01]  /*0030*/  S2UR UR6, SR_CTAID.X ;  /* 0x00000000000679c3 */ /* 0x000ea20000002500 */
[----:B------:R-:W-:Y:S01]  /*0040*/  IMAD.MOV.U32 R24, RZ, RZ, RZ ;  /* 0x000000ffff187224 */ /* 0x000fe200078e00ff */
[----:B------:R-:W3:Y:S01]  /*0050*/  S2R R0, SR_TID.X ;  /* 0x0000000000007919 */ /* 0x000ee20000002100 */
[----:B------:R-:W-:Y:S01]  /*0060*/  IMAD.MOV.U32 R15, RZ, RZ, RZ ;  /* 0x000000ffff0f7224 */ /* 0x000fe200078e00ff */
[----:B------:R-:W4:Y:S01]  /*0070*/  LDCU.64 UR12, c[0x0][0x358] ;  /* 0x00006b00ff0c77ac */ /* 0x000f220008000a00 */
[----:B------:R-:W4:Y:S01]  /*0080*/  S2R R5, SR_CTAID.Y ;  /* 0x0000000000057919 */ /* 0x000f220000002600 */
[----:B-1----:R-:W-:-:S02]  /*0090*/  UISETP.GE.AND UP0, UPT, UR4, 0x1, UPT ;  /* 0x000000010400788c */ /* 0x002fc4000bf06270 */
[----:B--2---:R-:W-:Y:S01]  /*00a0*/  USHF.L.U32 UR6, UR6, 0x5, URZ ;  /* 0x0000000506067899 */ /* 0x004fe200080006ff */
[----:B0-----:R-:W-:Y:S01]  /*00b0*/  SHF.L.U32 R2, R2, 0x2, RZ ;  /* 0x0000000202027819 */ /* 0x001fe200000006ff */
[----:B---3--:R-:W-:-:S05]  /*00c0*/  IMAD.SHL.U32 R3, R0, 0x4, RZ ;  /* 0x0000000400037824 */ /* 0x008fca00078e00ff */
[----:B------:R-:W-:Y:S05]  /*00d0*/  BRA.U !UP0, `(.L_x_3) ;  /* 0x0000000d08487547 */ /* 0x000fea000b800000 */
[----:B------:R-:W0:Y:S01]  /*00e0*/  LDCU UR5, c[0x0][0x398] ;  /* 0x00007300ff0577ac */ /* 0x000e220008000800 */
[----:B------:R-:W1:Y:S01]  /*00f0*/  LDC.64 R6, c[0x0][0x380] ;  /* 0x0000e000ff067b82 */ /* 0x000e620000000a00 */
[C---:B------:R-:W-:Y:S02]  /*0100*/  VIADD R4, R3.reuse, 0x1 ;  /* 0x0000000103047836 */ /* 0x040fe40000000000 */
[C---:B------:R-:W-:Y:S02]  /*0110*/  VIADD R10, R3.reuse, 0x2 ;  /* 0x00000002030a7836 */ /* 0x040fe40000000000 */
[----:B------:R-:W-:Y:S01]  /*0120*/  VIADD R11, R3, 0x3 ;  /* 0x00000003030b7836 */ /* 0x000fe20000000000 */
[----:B------:R-:W-:Y:S01]  /*0130*/  ISETP.GE.U32.AND P4, PT, R4, UR4, PT ;  /* 0x0000000404007c0c */ /* 0x000fe2000bf86070 */
[----:B------:R-:W2:Y:S01]  /*0140*/  LDCU UR7, c[0x0][0x3a0] ;  /* 0x00007400ff0777ac */ /* 0x000ea20008000800 */
[----:B----4-:R-:W-:Y:S02]  /*0150*/  LEA R4, R5, R2, 0x5 ;  /* 0x0000000205047211 */ /* 0x010fe400078e28ff */
[----:B------:R-:W-:Y:S01]  /*0160*/  MOV R23, UR4 ;  /* 0x0000000400177c02 */ /* 0x000fe20008000f00 */
[----:B------:R-:W3:Y:S02]  /*0170*/  LDCU.64 UR8, c[0x0][0x388] ;  /* 0x00007100ff0877ac */ /* 0x000ee40008000a00 */
[C---:B------:R-:W-:Y:S01]  /*0180*/  IMAD R9, R4.reuse, UR4, R3 ;  /* 0x0000000404097c24 */ /* 0x040fe2000f8e0203 */
[----:B0-----:R-:W-:-:S03]  /*0190*/  ISETP.LT.AND P6, PT, R4, UR5, !P4 ;  /* 0x0000000504007c0c */ /* 0x001fc6000e7c1270 */
[----:B-1----:R-:W-:-:S10]  /*01a0*/  IMAD.WIDE.U32 R8, R9, 0x4, R6 ;  /* 0x0000000409087825 */ /* 0x002fd400078e0006 */
[----:B------:R-:W4:Y:S01]  /*01b0*/  @P6 LDG.E R17, desc[UR12][R8.64+0x4] ;  /* 0x0000040c08116981 */ /* 0x000f22000c1e1900 */
[----:B------:R-:W-:Y:S02]  /*01c0*/  ISETP.GE.U32.AND P3, PT, R10, UR4, PT ;  /* 0x000000040a007c0c */ /* 0x000fe4000bf66070 */
[----:B------:R-:W-:Y:S02]  /*01d0*/  ISETP.GE.U32.AND P2, PT, R11, UR4, PT ;  /* 0x000000040b007c0c */ /* 0x000fe4000bf46070 */
[C---:B------:R-:W-:Y:S02]  /*01e0*/  ISETP.LT.AND P5, PT, R4.reuse, UR5, !P3 ;  /* 0x0000000504007c0c */ /* 0x040fe4000dfa1270 */
[----:B------:R-:W-:-:S11]  /*01f0*/  ISETP.LT.AND P1, PT, R4, UR5, !P2 ;  /* 0x0000000504007c0c */ /* 0x000fd6000d721270 */
[----:B------:R-:W5:Y:S04]  /*0200*/  @P5 LDG.E R19, desc[UR12][R8.64+0x8] ;  /* 0x0000080c08135981 */ /* 0x000f68000c1e1900 */
[----:B------:R-:W2:Y:S01]  /*0210*/  @P1 LDG.E R21, desc[UR12][R8.64+0xc] ;  /* 0x00000c0c08151981 */ /* 0x000ea2000c1e1900 */
[----:B------:R-:W-:Y:S01]  /*0220*/  MOV R11, 0x400 ;  /* 0x00000400000b7802 */ /* 0x000fe20000000f00 */
[C---:B------:R-:W-:Y:S01]  /*0230*/  VIADD R16, R4.reuse, 0x1 ;  /* 0x0000000104107836 */ /* 0x040fe20000000000 */
[----:B------:R-:W0:Y:S01]  /*0240*/  S2R R10, SR_CgaCtaId ;  /* 0x00000000000a7919 */ /* 0x000e220000008800 */
[----:B------:R-:W-:-:S03]  /*0250*/  IMAD R12, R4, UR4, R23 ;  /* 0x00000004040c7c24 */ /* 0x000fc6000f8e0217 */
[----:B------:R-:W-:Y:S02]  /*0260*/  ISETP.LT.AND P0, PT, R16, UR5, !P4 ;  /* 0x0000000510007c0c */ /* 0x000fe4000e701270 */
[----:B0-----:R-:W-:-:S05]  /*0270*/  LEA R13, R10, R11, 0x18 ;  /* 0x0000000b0a0d7211 */ /* 0x001fca00078ec0ff */
[----:B------:R-:W-:-:S04]  /*0280*/  IMAD R13, R2, 0x84, R13 ;  /* 0x00000084020d7824 */ /* 0x000fc800078e020d */
[----:B------:R-:W-:Y:S01]  /*0290*/  IMAD R14, R0, 0x10, R13 ;  /* 0x00000010000e7824 */ /* 0x000fe200078e020d */
[----:B------:R-:W-:-:S04]  /*02a0*/  IADD3 R13, PT, PT, R3, R12, RZ ;  /* 0x0000000c030d7210 */ /* 0x000fc80007ffe0ff */
[----:B------:R-:W-:Y:S01]  /*02b0*/  @!P6 STS [R14+0x4], RZ ;  /* 0x000004ff0e00e388 */ /* 0x000fe20000000800 */
[----:B------:R-:W-:-:S05]  /*02c0*/  IMAD.WIDE.U32 R12, R13, 0x4, R6 ;  /* 0x000000040d0c7825 */ /* 0x000fca00078e0006 */
[----:B------:R-:W3:Y:S04]  /*02d0*/  @P0 LDG.E R25, desc[UR12][R12.64+0x4] ;  /* 0x0000040c0c190981 */ /* 0x000ee8000c1e1900 */
[----:B------:R-:W-:Y:S04]  /*02e0*/  @!P5 STS [R14+0x8], RZ ;  /* 0x000008ff0e00d388 */ /* 0x000fe80000000800 */
[----:B------:R-:W-:Y:S04]  /*02f0*/  @!P1 STS [R14+0xc], RZ ;  /* 0x00000cff0e009388 */ /* 0x000fe80000000800 */
[----:B----4-:R0:W-:Y:S01]  /*0300*/  @P6 STS [R14+0x4], R17 ;  /* 0x000004110e006388 */ /* 0x0101e20000000800 */
[----:B------:R-:W-:-:S13]  /*0310*/  ISETP.LT.AND P6, PT, R16, UR5, !P3 ;  /* 0x0000000510007c0c */ /* 0x000fda000dfc1270 */
[----:B------:R-:W4:Y:S04]  /*0320*/  @P6 LDG.E R27, desc[UR12][R12.64+0x8] ;  /* 0x0000080c0c1b6981 */ /* 0x000f28000c1e1900 */
[----:B-----5:R-:W-:Y:S01]  /*0330*/  @P5 STS [R14+0x8], R19 ;  /* 0x000008130e005388 */ /* 0x020fe20000000800 */
[----:B------:R-:W-:-:S03]  /*0340*/  ISETP.GE.U32.AND P5, PT, R3, UR4, PT ;  /* 0x0000000403007c0c */ /* 0x000fc6000bfa6070 */
[----:B--2---:R1:W-:Y:S01]  /*0350*/  @P1 STS [R14+0xc], R21 ;  /* 0x00000c150e001388 */ /* 0x0043e20000000800 */
[----:B------:R-:W-:-:S13]  /*0360*/  ISETP.LT.AND P1, PT, R16, UR5, !P5 ;  /* 0x0000000510007c0c */ /* 0x000fda000ef21270 */
[----:B------:R-:W2:Y:S01]  /*0370*/  @P1 LDG.E R23, desc[UR12][R12.64] ;  /* 0x0000000c0c171981 */ /* 0x000ea2000c1e1900 */
[----:B------:R-:W-:-:S03]  /*0380*/  VIADD R18, R4, 0x2 ;  /* 0x0000000204127836 */ /* 0x000fc60000000000 */
[----:B------:R-:W-:Y:S01]  /*0390*/  @!P6 STS [R14+0x8c], RZ ;  /* 0x00008cff0e00e388 */ /* 0x000fe20000000800 */
[----:B0-----:R-:W-:-:S03]  /*03a0*/  IMAD R17, R18, UR4, R3 ;  /* 0x0000000412117c24 */ /* 0x001fc6000f8e0203 */
[----:B------:R-:W-:Y:S04]  /*03b0*/  @!P0 STS [R14+0x88], RZ ;  /* 0x000088ff0e008388 */ /* 0x000fe80000000800 */
[----:B---3--:R0:W-:Y:S01]  /*03c0*/  @P0 STS [R14+0x88], R25 ;  /* 0x000088190e000388 */ /* 0x0081e20000000800 */
[----:B------:R-:W-:Y:S01]  /*03d0*/  ISETP.LT.AND P0, PT, R16, UR5, !P2 ;  /* 0x0000000510007c0c */ /* 0x000fe2000d701270 */
[----:B------:R-:W-:-:S12]  /*03e0*/  IMAD.WIDE.U32 R16, R17, 0x4, R6 ;  /* 0x0000000411107825 */ /* 0x000fd800078e0006 */
[----:B-1----:R-:W3:Y:S04]  /*03f0*/  @P0 LDG.E R21, desc[UR12][R12.64+0xc] ;  /* 0x00000c0c0c150981 */ /* 0x002ee8000c1e1900 */
[----:B------:R-:W-:Y:S04]  /*0400*/  @!P1 STS [R14+0x84], RZ ;  /* 0x000084ff0e009388 */ /* 0x000fe80000000800 */
[----:B----4-:R1:W-:Y:S01]  /*0410*/  @P6 STS [R14+0x8c], R27 ;  /* 0x00008c1b0e006388 */ /* 0x0103e20000000800 */
[----:B------:R-:W-:-:S13]  /*0420*/  ISETP.LT.AND P6, PT, R18, UR5, !P5 ;  /* 0x0000000512007c0c */ /* 0x000fda000efc1270 */
[----:B------:R-:W4:Y:S04]  /*0430*/  @P6 LDG.E R29, desc[UR12][R16.64] ;  /* 0x0000000c101d6981 */ /* 0x000f28000c1e1900 */
[----:B--2---:R-:W-:Y:S01]  /*0440*/  @P1 STS [R14+0x84], R23 ;  /* 0x000084170e001388 */ /* 0x004fe20000000800 */
[----:B------:R-:W-:-:S13]  /*0450*/  ISETP.LT.AND P1, PT, R18, UR5, !P4 ;  /* 0x0000000512007c0c */ /* 0x000fda000e721270 */
[----:B0-----:R-:W2:Y:S04]  /*0460*/  @P1 LDG.E R25, desc[UR12][R16.64+0x4] ;  /* 0x0000040c10191981 */ /* 0x001ea8000c1e1900 */
[----:B------:R-:W-:Y:S04]  /*0470*/  @!P6 STS [R14+0x108], RZ ;  /* 0x000108ff0e00e388 */ /* 0x000fe80000000800 */
[----:B------:R-:W-:Y:S04]  /*0480*/  @!P0 STS [R14+0x90], RZ ;  /* 0x000090ff0e008388 */ /* 0x000fe80000000800 */
[----:B---3--:R0:W-:Y:S01]  /*0490*/  @P0 STS [R14+0x90], R21 ;  /* 0x000090150e000388 */ /* 0x0081e20000000800 */
[----:B------:R-:W-:-:S04]  /*04a0*/  ISETP.GE.U32.AND P0, PT, R3, UR4, PT ;  /* 0x0000000403007c0c */ /* 0x000fc8000bf06070 */
[----:B------:R-:W-:-:S13]  /*04b0*/  ISETP.GE.OR P0, PT, R4, UR5, P0 ;  /* 0x0000000504007c0c */ /* 0x000fda0008706670 */
[----:B------:R-:W3:Y:S04]  /*04c0*/  @!P0 LDG.E R19, desc[UR12][R8.64] ;  /* 0x0000000c08138981 */ /* 0x000ee8000c1e1900 */
[----:B------:R-:W-:Y:S04]  /*04d0*/  @!P1 STS [R14+0x10c], RZ ;  /* 0x00010cff0e009388 */ /* 0x000fe80000000800 */
[----:B----4-:R4:W-:Y:S01]  /*04e0*/  @P6 STS [R14+0x108], R29 ;  /* 0x0001081d0e006388 */ /* 0x0109e20000000800 */
[----:B------:R-:W-:-:S13]  /*04f0*/  ISETP.LT.AND P6, PT, R18, UR5, !P3 ;  /* 0x0000000512007c0c */ /* 0x000fda000dfc1270 */
[----:B-1----:R-:W5:Y:S04]  /*0500*/  @P6 LDG.E R27, desc[UR12][R16.64+0x8] ;  /* 0x0000080c101b6981 */ /* 0x002f68000c1e1900 */
[----:B--2---:R1:W-:Y:S01]  /*0510*/  @P1 STS [R14+0x10c], R25 ;  /* 0x00010c190e001388 */ /* 0x0043e20000000800 */
[----:B------:R-:W-:Y:S01]  /*0520*/  ISETP.LT.AND P1, PT, R18, UR5, !P2 ;  /* 0x0000000512007c0c */ /* 0x000fe2000d721270 */
[----:B------:R-:W-:-:S05]  /*0530*/  VIADD R18, R4, 0x3 ;  /* 0x0000000304127836 */ /* 0x000fca0000000000 */
[C---:B------:R-:W-:Y:S01]  /*0540*/  ISETP.LT.AND P5, PT, R18.reuse, UR5, !P5 ;  /* 0x0000000512007c0c */ /* 0x040fe2000efa1270 */
[----:B------:R-:W-:-:S04]  /*0550*/  IMAD R13, R18, UR4, R3 ;  /* 0x00000004120d7c24 */ /* 0x000fc8000f8e0203 */
[----:B------:R-:W-:Y:S02]  /*0560*/  IMAD.WIDE.U32 R6, R13, 0x4, R6 ;  /* 0x000000040d067825 */ /* 0x000fe400078e0006 */
[----:B0-----:R0:W2:Y:S06]  /*0570*/  @P1 LDG.E R21, desc[UR12][R16.64+0xc] ;  /* 0x00000c0c10151981 */ /* 0x0010ac000c1e1900 */
[----:B------:R-:W2:Y:S01]  /*0580*/  @P5 LDG.E R23, desc[UR12][R6.64] ;  /* 0x0000000c06175981 */ /* 0x000ea2000c1e1900 */
[C---:B------:R-:W-:Y:S02]  /*0590*/  ISETP.LT.AND P4, PT, R18.reuse, UR5, !P4 ;  /* 0x0000000512007c0c */ /* 0x040fe4000e781270 */
[----:B------:R-:W-:-:S11]  /*05a0*/  ISETP.LT.AND P3, PT, R18, UR5, !P3 ;  /* 0x0000000512007c0c */ /* 0x000fd6000df61270 */
[----:B----4-:R-:W4:Y:S04]  /*05b0*/  @P4 LDG.E R29, desc[UR12][R6.64+0x4] ;  /* 0x0000040c061d4981 */ /* 0x010f28000c1e1900 */
[----:B-1----:R-:W4:Y:S01]  /*05c0*/  @P3 LDG.E R25, desc[UR12][R6.64+0x8] ;  /* 0x0000080c06193981 */ /* 0x002f22000c1e1900 */
[----:B------:R-:W-:Y:S01]  /*05d0*/  IMAD R13, R2, UR7, RZ ;  /* 0x00000007020d7c24 */ /* 0x000fe2000f8e02ff */
[----:B0-----:R-:W-:Y:S02]  /*05e0*/  MOV R16, UR6 ;  /* 0x0000000600107c02 */ /* 0x001fe40008000f00 */
[----:B------:R-:W-:Y:S01]  /*05f0*/  @!P6 STS [R14+0x110], RZ ;  /* 0x000110ff0e00e388 */ /* 0x000fe20000000800 */
[----:B------:R-:W-:Y:S01]  /*0600*/  VIADD R4, R3, UR6 ;  /* 0x0000000603047c36 */ /* 0x000fe20008000000 */
[----:B------:R-:W-:-:S03]  /*0610*/  IADD3 R17, PT, PT, R13, UR7, RZ ;  /* 0x000000070d117c10 */ /* 0x000fc6000fffe0ff */
[----:B------:R-:W-:Y:S01]  /*0620*/  VIADD R8, R4, 0x1 ;  /* 0x0000000104087836 */ /* 0x000fe20000000000 */
[----:B------:R-:W-:Y:S02]  /*0630*/  ISETP.LT.AND P2, PT, R18, UR5, !P2 ;  /* 0x0000000512007c0c */ /* 0x000fe4000d741270 */
[----:B------:R-:W-:Y:S01]  /*0640*/  IADD3 R20, PT, PT, R2, 0x1, RZ ;  /* 0x0000000102147810 */ /* 0x000fe20007ffe0ff */
[----:B---3--:R0:W-:Y:S04]  /*0650*/  @!P0 STS [R14], R19 ;  /* 0x000000130e008388 */ /* 0x0081e80000000800 */
[----:B------:R-:W-:Y:S01]  /*0660*/  @P0 STS [R14], RZ ;  /* 0x000000ff0e000388 */ /* 0x000fe20000000800 */
[----:B------:R-:W-:-:S05]  /*0670*/  ISETP.GE.AND P0, PT, R8, UR7, PT ;  /* 0x0000000708007c0c */ /* 0x000fca000bf06270 */
[----:B0-----:R-:W3:Y:S04]  /*0680*/  @P2 LDG.E R19, desc[UR12][R6.64+0xc] ;  /* 0x00000c0c06132981 */ /* 0x001ee8000c1e1900 */
[----:B------:R-:W-:Y:S04]  /*0690*/  @!P1 STS [R14+0x114], RZ ;  /* 0x000114ff0e009388 */ /* 0x000fe80000000800 */
[----:B------:R-:W-:Y:S04]  /*06a0*/  @!P5 STS [R14+0x18c], RZ ;  /* 0x00018cff0e00d388 */ /* 0x000fe80000000800 */
[----:B------:R-:W-:Y:S04]  /*06b0*/  @!P4 STS [R14+0x190], RZ ;  /* 0x000190ff0e00c388 */ /* 0x000fe80000000800 */
[----:B------:R-:W-:Y:S04]  /*06c0*/  @!P3 STS [R14+0x194], RZ ;  /* 0x000194ff0e00b388 */ /* 0x000fe80000000800 */
[----:B-----5:R0:W-:Y:S01]  /*06d0*/  @P6 STS [R14+0x110], R27 ;  /* 0x0001101b0e006388 */ /* 0x0201e20000000800 */
[----:B------:R-:W-:-:S04]  /*06e0*/  IADD3 R12, P6, PT, R3, UR6, RZ ;  /* 0x00000006030c7c10 */ /* 0x000fc8000ffde0ff */
[----:B------:R-:W-:Y:S02]  /*06f0*/  LEA.HI.X.SX32 R16, R16, RZ, 0x1, P6 ;  /* 0x000000ff10107211 */ /* 0x000fe400030f0eff */
[----:B------:R-:W-:-:S04]  /*0700*/  IADD3 R9, P6, PT, R17, R12, RZ ;  /* 0x0000000c11097210 */ /* 0x000fc80007fde0ff */
[----:B------:R-:W-:Y:S02]  /*0710*/  LEA.HI.X.SX32 R18, R17, R16, 0x1, P6 ;  /* 0x0000001011127211 */ /* 0x000fe400030f0eff */
[----:B------:R-:W-:-:S04]  /*0720*/  LEA R8, P6, R9, UR8, 0x2 ;  /* 0x0000000809087c11 */ /* 0x000fc8000f8c10ff */
[----:B------:R-:W-:Y:S02]  /*0730*/  LEA.HI.X R9, R9, UR9, R18, 0x2, P6 ;  /* 0x0000000909097c11 */ /* 0x000fe4000b0f1412 */
[----:B------:R-:W-:Y:S01]  /*0740*/  ISETP.LT.U32.AND P6, PT, R20, UR4, !P0 ;  /* 0x0000000414007c0c */ /* 0x000fe2000c7c1070 */
[----:B------:R-:W-:-:S12]  /*0750*/  VIADD R18, R4, 0x2 ;  /* 0x0000000204127836 */ /* 0x000fd80000000000 */
[----:B0-----:R-:W5:Y:S04]  /*0760*/  @P6 LDG.E R27, desc[UR12][R8.64+0x4] ;  /* 0x0000040c081b6981 */ /* 0x001f68000c1e1900 */
[----:B--2---:R0:W-:Y:S01]  /*0770*/  @P1 STS [R14+0x114], R21 ;  /* 0x000114150e001388 */ /* 0x0041e20000000800 */
[----:B------:R-:W-:-:S03]  /*0780*/  ISETP.GE.AND P1, PT, R18, UR7, PT ;  /* 0x0000000712007c0c */ /* 0x000fc6000bf26270 */
[----:B------:R-:W-:Y:S01]  /*0790*/  @P5 STS [R14+0x18c], R23 ;  /* 0x00018c170e005388 */ /* 0x000fe20000000800 */
[----:B------:R-:W-:-:S13]  /*07a0*/  ISETP.LT.U32.AND P5, PT, R20, UR4, !P1 ;  /* 0x0000000414007c0c */ /* 0x000fda000cfa1070 */
[----:B------:R-:W2:Y:S01]  /*07b0*/  @P5 LDG.E R31, desc[UR12][R8.64+0x8] ;  /* 0x0000080c081f5981 */ /* 0x000ea2000c1e1900 */
[----:B------:R-:W-:-:S03]  /*07c0*/  IADD3 R18, PT, PT, R4, 0x3, RZ ;  /* 0x0000000304127810 */ /* 0x000fc60007ffe0ff */
[----:B----4-:R-:W-:Y:S01]  /*07d0*/  @P4 STS [R14+0x190], R29 ;  /* 0x0001901d0e004388 */ /* 0x010fe20000000800 */
[----:B------:R-:W-:-:S03]  /*07e0*/  ISETP.GE.AND P4, PT, R18, UR7, PT ;  /* 0x0000000712007c0c */ /* 0x000fc6000bf86270 */
[----:B------:R-:W-:Y:S01]  /*07f0*/  @P3 STS [R14+0x194], R25 ;  /* 0x000194190e003388 */ /* 0x000fe20000000800 */
[----:B------:R-:W-:-:S13]  /*0800*/  ISETP.LT.U32.AND P3, PT, R20, UR4, !P4 ;  /* 0x0000000414007c0c */ /* 0x000fda000e761070 */
[----:B0-----:R0:W4:Y:S01]  /*0810*/  @P3 LDG.E R21, desc[UR12][R8.64+0xc] ;  /* 0x00000c0c08153981 */ /* 0x001122000c1e1900 */
[----:B------:R-:W-:-:S05]  /*0820*/  VIADD R11, R11, 0x2100 ;  /* 0x000021000b0b7836 */ /* 0x000fca0000000000 */
[----:B------:R-:W-:-:S05]  /*0830*/  LEA R11, R10, R11, 0x18 ;  /* 0x0000000b0a0b7211 */ /* 0x000fca00078ec0ff */
[----:B------:R-:W-:Y:S01]  /*0840*/  IMAD R11, R2, 0x84, R11 ;  /* 0x00000084020b7824 */ /* 0x000fe200078e020b */
[----:B------:R-:W-:Y:S04]  /*0850*/  @!P2 STS [R14+0x198], RZ ;  /* 0x000198ff0e00a388 */ /* 0x000fe80000000800 */
[----:B------:R-:W-:Y:S01]  /*0860*/  LEA R10, R0, R11, 0x4 ;  /* 0x0000000b000a7211 */ /* 0x000fe200078e20ff */
[----:B---3--:R1:W-:Y:S01]  /*0870*/  @P2 STS [R14+0x198], R19 ;  /* 0x000198130e002388 */ /* 0x0083e20000000800 */
[----:B------:R-:W-:-:S03]  /*0880*/  ISETP.GE.AND P2, PT, R4, UR7, PT ;  /* 0x0000000704007c0c */ /* 0x000fc6000bf46270 */
[----:B------:R-:W-:Y:S01]  /*0890*/  @!P6 STS [R10+0x88], RZ ;  /* 0x000088ff0a00e388 */ /* 0x000fe20000000800 */
[----:B------:R-:W-:-:S03]  /*08a0*/  VIADD R11, R17, UR7 ;  /* 0x00000007110b7c36 */ /* 0x000fc60008000000 */
[----:B------:R-:W-:Y:S01]  /*08b0*/  @!P5 STS [R10+0x8c], RZ ;  /* 0x00008cff0a00d388 */ /* 0x000fe20000000800 */
[----:B-1----:R-:W-:-:S03]  /*08c0*/  IADD3 R14, PT, PT, R2, 0x2, RZ ;  /* 0x00000002020e7810 */ /* 0x002fc60007ffe0ff */
[----:B------:R-:W-:Y:S04]  /*08d0*/  @!P3 STS [R10+0x90], RZ ;  /* 0x000090ff0a00b388 */ /* 0x000fe80000000800 */
[----:B-----5:R-:W-:Y:S01]  /*08e0*/  @P6 STS [R10+0x88], R27 ;  /* 0x0000881b0a006388 */ /* 0x020fe20000000800 */
[----:B------:R-:W-:-:S13]  /*08f0*/  ISETP.LT.U32.AND P6, PT, R20, UR4, !P2 ;  /* 0x0000000414007c0c */ /* 0x000fda000d7c1070 */
[----:B------:R-:W1:Y:S01]  /*0900*/  @P6 LDC.64 R6, c[0x0][0x388] ;  /* 0x0000e200ff066b82 */ /* 0x000e620000000a00 */
[----:B------:R-:W-:Y:S01]  /*0910*/  @P6 IMAD.IADD R17, R4, 0x1, R17 ;  /* 0x0000000104116824 */ /* 0x000fe200078e0211 */
[----:B--2---:R-:W-:Y:S01]  /*0920*/  @P5 STS [R10+0x8c], R31 ;  /* 0x00008c1f0a005388 */ /* 0x004fe20000000800 */
[----:B0-----:R-:W-:-:S04]  /*0930*/  IADD3 R9, P5, PT, R11, R12, RZ ;  /* 0x0000000c0b097210 */ /* 0x001fc80007fbe0ff */
[----:B------:R-:W-:Y:S02]  /*0940*/  LEA.HI.X.SX32 R18, R11, R16, 0x1, P5 ;  /* 0x000000100b127211 */ /* 0x000fe400028f0eff */
[----:B------:R-:W-:-:S04]  /*0950*/  LEA R8, P5, R9, UR8, 0x2 ;  /* 0x0000000809087c11 */ /* 0x000fc8000f8a10ff */
[----:B------:R-:W-:Y:S02]  /*0960*/  LEA.HI.X R9, R9, UR9, R18, 0x2, P5 ;  /* 0x0000000909097c11 */ /* 0x000fe4000a8f1412 */
[----:B------:R-:W-:Y:S01]  /*0970*/  ISETP.LT.U32.AND P5, PT, R14, UR4, !P0 ;  /* 0x000000040e007c0c */ /* 0x000fe2000c7a1070 */
[----:B-1----:R-:W-:-:S05]  /*0980*/  @P6 IMAD.WIDE R6, R17, 0x4, R6 ;  /* 0x0000000411066825 */ /* 0x002fca00078e0206 */
[----:B------:R-:W2:Y:S07]  /*0990*/  @P6 LDG.E R19, desc[UR12][R6.64] ;  /* 0x0000000c06136981 */ /* 0x000eae000c1e1900 */
[----:B------:R-:W3:Y:S04]  /*09a0*/  @P5 LDG.E R23, desc[UR12][R8.64+0x4] ;  /* 0x0000040c08175981 */ /* 0x000ee8000c1e1900 */
[----:B----4-:R-:W-:Y:S01]  /*09b0*/  @P3 STS [R10+0x90], R21 ;  /* 0x000090150a003388 */ /* 0x010fe20000000800 */
[----:B------:R-:W-:-:S13]  /*09c0*/  ISETP.LT.U32.AND P3, PT, R14, UR4, !P1 ;  /* 0x000000040e007c0c */ /* 0x000fda000cf61070 */
[----:B------:R-:W4:Y:S04]  /*09d0*/  @P3 LDG.E R25, desc[UR12][R8.64+0x8] ;  /* 0x0000080c08193981 */ /* 0x000f28000c1e1900 */
[----:B------:R-:W-:Y:S04]  /*09e0*/  @!P6 STS [R10+0x84], RZ ;  /* 0x000084ff0a00e388 */ /* 0x000fe80000000800 */
[----:B------:R-:W-:Y:S04]  /*09f0*/  @!P5 STS [R10+0x10c], RZ ;  /* 0x00010cff0a00d388 */ /* 0x000fe80000000800 */
[----:B------:R-:W-:Y:S04]  /*0a00*/  @!P3 STS [R10+0x110], RZ ;  /* 0x000110ff0a00b388 */ /* 0x000fe80000000800 */
[----:B--2---:R-:W-:Y:S01]  /*0a10*/  @P6 STS [R10+0x84], R19 ;  /* 0x000084130a006388 */ /* 0x004fe20000000800 */
[----:B------:R-:W-:-:S04]  /*0a20*/  IADD3 R17, P6, PT, R13, R12, RZ ;  /* 0x0000000c0d117210 */ /* 0x000fc80007fde0ff */
[----:B------:R-:W-:Y:S02]  /*0a30*/  LEA.HI.X.SX32 R18, R13, R16, 0x1, P6 ;  /* 0x000000100d127211 */ /* 0x000fe400030f0eff */
[C---:B------:R-:W-:Y:S01]  /*0a40*/  LEA R6, P6, R17.reuse, UR8, 0x2 ;  /* 0x0000000811067c11 */ /* 0x040fe2000f8c10ff */
[----:B---3--:R0:W-:Y:S01]  /*0a50*/  @P5 STS [R10+0x10c], R23 ;  /* 0x00010c170a005388 */ /* 0x0081e20000000800 */
[----:B------:R-:W-:Y:S02]  /*0a60*/  ISETP.LT.U32.AND P5, PT, R14, UR4, !P4 ;  /* 0x000000040e007c0c */ /* 0x000fe4000e7a1070 */
[----:B------:R-:W-:Y:S02]  /*0a70*/  LEA.HI.X R7, R17, UR9, R18, 0x2, P6 ;  /* 0x0000000911077c11 */ /* 0x000fe4000b0f1412 */
[----:B------:R-:W-:-:S09]  /*0a80*/  ISETP.LT.U32.AND P6, PT, R2, UR4, !P0 ;  /* 0x0000000402007c0c */ /* 0x000fd2000c7c1070 */
[----:B------:R-:W2:Y:S04]  /*0a90*/  @P5 LDG.E R9, desc[UR12][R8.64+0xc] ;  /* 0x00000c0c08095981 */ /* 0x000ea8000c1e1900 */
[----:B------:R-:W3:Y:S04]  /*0aa0*/  @P6 LDG.E R17, desc[UR12][R6.64+0x4] ;  /* 0x0000040c06116981 */ /* 0x000ee8000c1e1900 */
[----:B----4-:R1:W-:Y:S01]  /*0ab0*/  @P3 STS [R10+0x110], R25 ;  /* 0x000110190a003388 */ /* 0x0103e20000000800 */
[----:B------:R-:W-:-:S13]  /*0ac0*/  ISETP.LT.U32.AND P3, PT, R2, UR4, !P1 ;  /* 0x0000000402007c0c */ /* 0x000fda000cf61070 */
[----:B0-----:R-:W4:Y:S04]  /*0ad0*/  @P3 LDG.E R23, desc[UR12][R6.64+0x8] ;  /* 0x0000080c06173981 */ /* 0x001f28000c1e1900 */
[----:B------:R-:W-:Y:S04]  /*0ae0*/  @!P5 STS [R10+0x114], RZ ;  /* 0x000114ff0a00d388 */ /* 0x000fe80000000800 */
[----:B------:R-:W-:Y:S01]  /*0af0*/  @!P6 STS [R10+0x4], RZ ;  /* 0x000004ff0a00e388 */ /* 0x000fe20000000800 */
[----:B-1----:R-:W-:-:S03]  /*0b00*/  VIADD R25, R11, UR7 ;  /* 0x000000070b197c36 */ /* 0x002fc60008000000 */
[----:B------:R-:W-:Y:S04]  /*0b10*/  @!P3 STS [R10+0x8], RZ ;  /* 0x000008ff0a00b388 */ /* 0x000fe80000000800 */
[----:B--2---:R0:W-:Y:S01]  /*0b20*/  @P5 STS [R10+0x114], R9 ;  /* 0x000114090a005388 */ /* 0x0041e20000000800 */
[----:B------:R-:W-:-:S03]  /*0b30*/  ISETP.GE.AND P5, PT, R4, UR7, PT ;  /* 0x0000000704007c0c */ /* 0x000fc6000bfa6270 */
[----:B---3--:R1:W-:Y:S01]  /*0b40*/  @P6 STS [R10+0x4], R17 ;  /* 0x000004110a006388 */ /* 0x0083e20000000800 */
[----:B------:R-:W-:Y:S02]  /*0b50*/  ISETP.LT.U32.AND P6, PT, R14, UR4, !P2 ;  /* 0x000000040e007c0c */ /* 0x000fe4000d7c1070 */
[C---:B------:R-:W-:Y:S02]  /*0b60*/  IADD3 R14, PT, PT, R2.reuse, 0x3, RZ ;  /* 0x00000003020e7810 */ /* 0x040fe40007ffe0ff */
[----:B------:R-:W-:Y:S02]  /*0b70*/  ISETP.GE.U32.OR P5, PT, R2, UR4, P5 ;  /* 0x0000000402007c0c */ /* 0x000fe4000afa6470 */
[----:B------:R-:W-:-:S07]  /*0b80*/  ISETP.LT.U32.AND P2, PT, R14, UR4, !P2 ;  /* 0x000000040e007c0c */ /* 0x000fce000d741070 */
[----:B------:R-:W2:Y:S08]  /*0b90*/  @P6 LDC.64 R18, c[0x0][0x388] ;  /* 0x0000e200ff126b82 */ /* 0x000eb00000000a00 */
[----:B------:R-:W3:Y:S01]  /*0ba0*/  @!P5 LDC.64 R20, c[0x0][0x388] ;  /* 0x0000e200ff14db82 */ /* 0x000ee20000000a00 */
[----:B----4-:R4:W-:Y:S01]  /*0bb0*/  @P3 STS [R10+0x8], R23 ;  /* 0x000008170a003388 */ /* 0x0109e20000000800 */
[----:B------:R-:W-:-:S06]  /*0bc0*/  IADD3 R12, P3, PT, R25, R12, RZ ;  /* 0x0000000c190c7210 */ /* 0x000fcc0007f7e0ff */
[----:B0-----:R-:W0:Y:S01]  /*0bd0*/  @P2 LDC.64 R8, c[0x0][0x388] ;  /* 0x0000e200ff082b82 */ /* 0x001e220000000a00 */
[----:B-1----:R-:W-:Y:S02]  /*0be0*/  LEA.HI.X.SX32 R17, R25, R16, 0x1, P3 ;  /* 0x0000001019117211 */ /* 0x002fe400018f0eff */
[----:B------:R-:W-:Y:S02]  /*0bf0*/  LEA R16, P3, R12, UR8, 0x2 ;  /* 0x000000080c107c11 */ /* 0x000fe4000f8610ff */
[----:B------:R-:W-:Y:S02]  /*0c00*/  ISETP.LT.U32.AND P0, PT, R14, UR4, !P0 ;  /* 0x000000040e007c0c */ /* 0x000fe4000c701070 */
[----:B------:R-:W-:Y:S02]  /*0c10*/  LEA.HI.X R17, R12, UR9, R17, 0x2, P3 ;  /* 0x000000090c117c11 */ /* 0x000fe400098f1411 */
[----:B------:R-:W-:Y:S02]  /*0c20*/  ISETP.LT.U32.AND P3, PT, R2, UR4, !P4 ;  /* 0x0000000402007c0c */ /* 0x000fe4000e761070 */
[----:B------:R-:W-:-:S02]  /*0c30*/  ISETP.LT.U32.AND P1, PT, R14, UR4, !P1 ;  /* 0x000000040e007c0c */ /* 0x000fc4000cf21070 */
[----:B------:R-:W-:Y:S02]  /*0c40*/  ISETP.LT.U32.AND P4, PT, R14, UR4, !P4 ;  /* 0x000000040e007c0c */ /* 0x000fe4000e781070 */
[----:B------:R-:W-:Y:S01]  /*0c50*/  @!P5 IADD3 R13, PT, PT, R13, R4, RZ ;  /* 0x000000040d0dd210 */ /* 0x000fe20007ffe0ff */
[C---:B------:R-:W-:Y:S01]  /*0c60*/  @P6 IMAD.IADD R11, R4.reuse, 0x1, R11 ;  /* 0x00000001040b6824 */ /* 0x040fe200078e020b */
[----:B------:R-:W-:-:S03]  /*0c70*/  @P2 IADD3 R25, PT, PT, R4, R25, RZ ;  /* 0x0000001904192210 */ /* 0x000fc60007ffe0ff */
[----:B---3--:R-:W-:Y:S02]  /*0c80*/  @!P5 IMAD.WIDE R20, R13, 0x4, R20 ;  /* 0x000000040d14d825 */ /* 0x008fe400078e0214 */
[----:B------:R-:W3:Y:S02]  /*0c90*/  @P3 LDG.E R7, desc[UR12][R6.64+0xc] ;  /* 0x00000c0c06073981 */ /* 0x000ee4000c1e1900 */
[----:B--2---:R-:W-:Y:S02]  /*0ca0*/  @P6 IMAD.WIDE R18, R11, 0x4, R18 ;  /* 0x000000040b126825 */ /* 0x004fe400078e0212 */
[----:B------:R-:W2:Y:S02]  /*0cb0*/  @!P5 LDG.E R21, desc[UR12][R20.64] ;  /* 0x0000000c1415d981 */ /* 0x000ea4000c1e1900 */
[----:B0-----:R-:W-:Y:S02]  /*0cc0*/  @P2 IMAD.WIDE R8, R25, 0x4, R8 ;  /* 0x0000000419082825 */ /* 0x001fe400078e0208 */
[----:B------:R-:W5:Y:S04]  /*0cd0*/  @P6 LDG.E R19, desc[UR12][R18.64] ;  /* 0x0000000c12136981 */ /* 0x000f68000c1e1900 */
[----:B------:R-:W5:Y:S04]  /*0ce0*/  @P2 LDG.E R9, desc[UR12][R8.64] ;  /* 0x0000000c08092981 */ /* 0x000f68000c1e1900 */
[----:B------:R-:W5:Y:S04]  /*0cf0*/  @P0 LDG.E R11, desc[UR12][R16.64+0x4] ;  /* 0x0000040c100b0981 */ /* 0x000f68000c1e1900 */
[----:B------:R-:W5:Y:S04]  /*0d00*/  @P1 LDG.E R13, desc[UR12][R16.64+0x8] ;  /* 0x0000080c100d1981 */ /* 0x000f68000c1e1900 */
[----:B----4-:R-:W4:Y:S04]  /*0d10*/  @P4 LDG.E R23, desc[UR12][R16.64+0xc] ;  /* 0x00000c0c10174981 */ /* 0x010f28000c1e1900 */
[----:B------:R0:W-:Y:S04]  /*0d20*/  @!P3 STS [R10+0xc], RZ ;  /* 0x00000cff0a00b388 */ /* 0x0001e80000000800 */
[----:B------:R0:W-:Y:S04]  /*0d30*/  @!P6 STS [R10+0x108], RZ ;  /* 0x000108ff0a00e388 */ /* 0x0001e80000000800 */
[----:B------:R0:W-:Y:S04]  /*0d40*/  @!P2 STS [R10+0x18c], RZ ;  /* 0x00018cff0a00a388 */ /* 0x0001e80000000800 */
[----:B------:R0:W-:Y:S04]  /*0d50*/  @!P0 STS [R10+0x190], RZ ;  /* 0x000190ff0a008388 */ /* 0x0001e80000000800 */
[----:B------:R0:W-:Y:S04]  /*0d60*/  @!P1 STS [R10+0x194], RZ ;  /* 0x000194ff0a009388 */ /* 0x0001e80000000800 */
[----:B------:R0:W-:Y:S04]  /*0d70*/  @!P4 STS [R10+0x198], RZ ;  /* 0x000198ff0a00c388 */ /* 0x0001e80000000800 */
[----:B---3--:R0:W-:Y:S04]  /*0d80*/  @P3 STS [R10+0xc], R7 ;  /* 0x00000c070a003388 */ /* 0x0081e80000000800 */
[----:B--2---:R0:W-:Y:S04]  /*0d90*/  @!P5 STS [R10], R21 ;  /* 0x000000150a00d388 */ /* 0x0041e80000000800 */
[----:B-----5:R0:W-:Y:S04]  /*0da0*/  @P6 STS [R10+0x108], R19 ;  /* 0x000108130a006388 */ /* 0x0201e80000000800 */
[----:B------:R0:W-:Y:S04]  /*0db0*/  @P2 STS [R10+0x18c], R9 ;  /* 0x00018c090a002388 */ /* 0x0001e80000000800 */
[----:B------:R0:W-:Y:S04]  /*0dc0*/  @P0 STS [R10+0x190], R11 ;  /* 0x0001900b0a000388 */ /* 0x0001e80000000800 */
[----:B------:R0:W-:Y:S04]  /*0dd0*/  @P1 STS [R10+0x194], R13 ;  /* 0x0001940d0a001388 */ /* 0x0001e80000000800 */
[----:B------:R0:W-:Y:S04]  /*0de0*/  @P5 STS [R10], RZ ;  /* 0x000000ff0a005388 */ /* 0x0001e80000000800 */
[----:B----4-:R0:W-:Y:S02]  /*0df0*/  @P4 STS [R10+0x198], R23 ;  /* 0x000198170a004388 */ /* 0x0101e40000000800 */
.L_x_3:
[----:B------:R-:W-:Y:S01]  /*0e00*/  BAR.SYNC.DEFER_BLOCKING 0x0 ;  /* 0x0000000000007b1d */ /* 0x000fe20000010000 */
[----:B------:R-:W-:Y:S01]  /*0e10*/  UIADD3 UR4, UPT, UPT, UR4, 0x1f, URZ ;  /* 0x0000001f04047890 */ /* 0x000fe2000fffe0ff */
[----:B0-----:R-:W-:Y:S02]  /*0e20*/  HFMA2 R11, -RZ, RZ, 0, 0 ;  /* 0x00000000ff0b7431 */ /* 0x001fe400000001ff */
[----:B------:R-:W-:Y:S02]  /*0e30*/  IMAD.MOV.U32 R25, RZ, RZ, RZ ;  /* 0x000000ffff197224 */ /* 0x000fe400078e00ff */
[----:B------:R-:W-:Y:S01]  /*0e40*/  HFMA2 R31, -RZ, RZ, 0, 0 ;  /* 0x00000000ff1f7431 */ /* 0x000fe200000001ff */
[----:B------:R-:W-:Y:S01]  /*0e50*/  USHF.R.S32.HI UR5, URZ, 0x1f, UR4 ;  /* 0x0000001fff057899 */ /* 0x000fe20008011404 */
[----:B------:R-:W-:Y:S01]  /*0e60*/  HFMA2 R4, -RZ, RZ, 0, 0 ;  /* 0x00000000ff047431 */ /* 0x000fe200000001ff */
[----:B------:R-:W-:Y:S02]  /*0e70*/  CS2R R26, SRZ ;  /* 0x00000000001a7805 */ /* 0x000fe4000001ff00 */
[----:B------:R-:W-:Y:S01]  /*0e80*/  CS2R R28, SRZ ;  /* 0x00000000001c7805 */ /* 0x000fe2000001ff00 */
[----:B------:R-:W-:Y:S01]  /*0e90*/  IMAD.MOV.U32 R35, RZ, RZ, RZ ;  /* 0x000000ffff237224 */ /* 0x000fe200078e00ff */
[----:B------:R-:W-:Y:S01]  /*0ea0*/  MOV R12, RZ ;  /* 0x000000ff000c7202 */ /* 0x000fe20000000f00 */
[----:B------:R-:W-:Y:S01]  /*0eb0*/  IMAD.MOV.U32 R33, RZ, RZ, RZ ;  /* 0x000000ffff217224 */ /* 0x000fe200078e00ff */
[----:B------:R-:W-:Y:S01]  /*0ec0*/  MOV R37, RZ ;  /* 0x000000ff00257202 */ /* 0x000fe20000000f00 */
[----:B------:R-:W-:Y:S01]  /*0ed0*/  IMAD.MOV.U32 R20, RZ, RZ, RZ ;  /* 0x000000ffff147224 */ /* 0x000fe200078e00ff */
[----:B------:R-:W-:Y:S01]  /*0ee0*/  ULEA.HI UR5, UR5, UR4, URZ, 0x5 ;  /* 0x0000000405057291 */ /* 0x000fe2000f8f28ff */
[----:B------:R-:W-:Y:S01]  /*0ef0*/  IMAD.MOV.U32 R23, RZ, RZ, RZ ;  /* 0x000000ffff177224 */ /* 0x000fe200078e00ff */
[----:B------:R-:W-:Y:S10]  /*0f00*/  BRA.U !UP0, `(.L_x_4) ;  /* 0x0000001d082c7547 */ /* 0x000ff4000b800000 */
[----:B----4-:R-:W-:Y:S01]  /*0f10*/  IMAD R6, R5, 0x20, R2 ;  /* 0x0000002005067824 */ /* 0x010fe200078e0202 */
[----:B------:R-:W-:Y:S01]  /*0f20*/  MOV R24, RZ ;  /* 0x000000ff00187202 */ /* 0x000fe20000000f00 */
[----:B------:R-:W-:Y:S01]  /*0f30*/  USHF.R.S32.HI UR8, URZ, 0x5, UR5 ;  /* 0x00000005ff087899 */ /* 0x000fe20008011405 */
[----:B------:R-:W-:Y:S02]  /*0f40*/  UMOV UR4, URZ ;  /* 0x000000ff00047c82 */ /* 0x000fe40008000000 */
[----:B------:R-:W-:-:S09]  /*0f50*/  UMOV UR5, URZ ;  /* 0x000000ff00057c82 */ /* 0x000fd20008000000 */
.L_x_7:
[----:B------:R-:W-:Y:S02]  /*0f60*/  UIADD3 UR4, UPT, UPT, UR4, 0x1, URZ ;  /* 0x0000000104047890 */ /* 0x000fe4000fffe0ff */
[----:B------:R-:W-:Y:S02]  /*0f70*/  ULOP3.LUT UR7, UR5, 0x1, URZ, 0x3c, !UPT ;  /* 0x0000000105077892 */ /* 0x000fe4000f8e3cff */
[----:B------:R-:W-:-:S09]  /*0f80*/  UISETP.GE.AND UP0, UPT, UR4, UR8, UPT ;  /* 0x000000080400728c */ /* 0x000fd2000bf06270 */
[----:B------:R-:W-:Y:S05]  /*0f90*/  BRA.U UP0, `(.L_x_5) ;  /* 0x0000000d00d47547 */ /* 0x000fea000b800000 */
[----:B------:R-:W0:Y:S01]  /*0fa0*/  LDCU.64 UR16, c[0x0][0x398] ;  /* 0x00007300ff1077ac */ /* 0x000e220008000a00 */
[----:B------:R-:W-:Y:S02]  /*0fb0*/  IMAD.U32 R8, RZ, RZ, UR4 ;  /* 0x00000004ff087e24 */ /* 0x000fe4000f8e00ff */
[----:B------:R-:W-:Y:S01]  /*0fc0*/  VIADD R14, R6, 0x1 ;  /* 0x00000001060e7836 */ /* 0x000fe20000000000 */
[----:B------:R-:W1:Y:S02]  /*0fd0*/  LDCU.64 UR14, c[0x0][0x380] ;  /* 0x00007000ff0e77ac */ /* 0x000e640008000a00 */
[----:B------:R-:W-:Y:S01]  /*0fe0*/  LEA R7, R8, R3, 0x5 ;  /* 0x0000000308077211 */ /* 0x000fe200078e28ff */
[----:B------:R-:W2:Y:S01]  /*0ff0*/  S2UR UR10, SR_CgaCtaId ;  /* 0x00000000000a79c3 */ /* 0x000ea20000008800 */
[----:B------:R-:W-:Y:S01]  /*1000*/  UMOV UR9, 0x400 ;  /* 0x0000040000097882 */ /* 0x000fe20000000000 */
[----:B------:R-:W3:Y:S02]  /*1010*/  LDCU UR11, c[0x0][0x3a0] ;  /* 0x00007400ff0b77ac */ /* 0x000ee40008000800 */
[C---:B------:R-:W-:Y:S01]  /*1020*/  VIADD R10, R7.reuse, 0x1 ;  /* 0x00000001070a7836 */ /* 0x040fe20000000000 */
[----:B0-----:R-:W-:-:S02]  /*1030*/  ISETP.GE.AND P6, PT, R7, UR17, PT ;  /* 0x0000001107007c0c */ /* 0x001fc4000bfc6270 */
[----:B------:R-:W-:Y:S02]  /*1040*/  MOV R5, UR17 ;  /* 0x0000001100057c02 */ /* 0x000fe40008000f00 */
[----:B------:R-:W-:Y:S02]  /*1050*/  ISETP.LT.AND P5, PT, R14, UR16, !P6 ;  /* 0x000000100e007c0c */ /* 0x000fe4000f7a1270 */
[----:B------:R-:W-:Y:S01]  /*1060*/  ISETP.GE.AND P2, PT, R10, UR17, PT ;  /* 0x000000110a007c0c */ /* 0x000fe2000bf46270 */
[----:B------:R-:W-:-:S03]  /*1070*/  IMAD R16, R6, R5, UR17 ;  /* 0x0000001106107e24 */ /* 0x000fc6000f8e0205 */
[----:B------:R-:W-:Y:S02]  /*1080*/  ISETP.LT.AND P1, PT, R14, UR16, !P2 ;  /* 0x000000100e007c0c */ /* 0x000fe4000d721270 */
[----:B------:R-:W-:-:S05]  /*1090*/  IADD3 R10, P0, PT, R16, R7, RZ ;  /* 0x00000007100a7210 */ /* 0x000fca0007f1e0ff */
[----:B------:R-:W0:Y:S01]  /*10a0*/  @P5 LDC.64 R8, c[0x0][0x380] ;  /* 0x0000e000ff085b82 */ /* 0x000e220000000a00 */
[----:B------:R-:W-:Y:S01]  /*10b0*/  @P5 IADD3 R5, PT, PT, R16, R7, RZ ;  /* 0x0000000710055210 */ /* 0x000fe20007ffe0ff */
[----:B------:R-:W-:Y:S01]  /*10c0*/  IMAD.X R13, RZ, RZ, RZ, P0 ;  /* 0x000000ffff0d7224 */ /* 0x000fe200000e06ff */
[----:B-1----:R-:W-:-:S04]  /*10d0*/  LEA R18, P0, R10, UR14, 0x2 ;  /* 0x0000000e0a127c11 */ /* 0x002fc8000f8010ff */
[----:B------:R-:W-:-:S05]  /*10e0*/  LEA.HI.X R19, R10, UR15, R13, 0x2, P0 ;  /* 0x0000000f0a137c11 */ /* 0x000fca00080f140d */
[----:B------:R-:W4:Y:S01]  /*10f0*/  @P1 LDG.E R13, desc[UR12][R18.64+0x4] ;  /* 0x0000040c120d1981 */ /* 0x000f22000c1e1900 */
[----:B0-----:R-:W-:-:S06]  /*1100*/  @P5 IMAD.WIDE.U32 R8, R5, 0x4, R8 ;  /* 0x0000000405085825 */ /* 0x001fcc00078e0008 */
[----:B------:R0:W5:Y:S01]  /*1110*/  @P5 LDG.E R9, desc[UR12][R8.64] ;  /* 0x0000000c08095981 */ /* 0x000162000c1e1900 */
[----:B--2---:R-:W-:Y:S01]  /*1120*/  ULEA UR9, UR10, UR9, 0x18 ;  /* 0x000000090a097291 */ /* 0x004fe2000f8ec0ff */
[----:B------:R-:W-:Y:S01]  /*1130*/  VIADD R10, R7, 0x2 ;  /* 0x00000002070a7836 */ /* 0x000fe20000000000 */
[----:B------:R-:W-:Y:S02]  /*1140*/  MOV R5, 0x84 ;  /* 0x0000008400057802 */ /* 0x000fe40000000f00 */
[----:B------:R-:W-:Y:S02]  /*1150*/  UIMAD UR7, UR7, 0x1080, UR9 ;  /* 0x00001080070778a4 */ /* 0x000fe4000f8e0209 */
[----:B------:R-:W-:-:S04]  /*1160*/  ISETP.GE.AND P3, PT, R10, UR17, PT ;  /* 0x000000110a007c0c */ /* 0x000fc8000bf66270 */
[----:B------:R-:W-:Y:S01]  /*1170*/  ISETP.LT.AND P0, PT, R14, UR16, !P3 ;  /* 0x000000100e007c0c */ /* 0x000fe2000df01270 */
[----:B------:R-:W-:Y:S02]  /*1180*/  IMAD R5, R2, R5, UR7 ;  /* 0x0000000702057e24 */ /* 0x000fe4000f8e0205 */
[----:B0-----:R-:W-:Y:S02]  /*1190*/  IMAD R8, R6, UR17, RZ ;  /* 0x0000001106087c24 */ /* 0x001fe4000f8e02ff */
[----:B------:R-:W-:-:S05]  /*11a0*/  IMAD R22, R0, 0x10, R5 ;  /* 0x0000001000167824 */ /* 0x000fca00078e0205 */
[----:B------:R-:W-:Y:S04]  /*11b0*/  @!P5 STS [R22+0x84], RZ ;  /* 0x000084ff1600d388 */ /* 0x000fe80000000800 */
[----:B------:R-:W2:Y:S01]  /*11c0*/  @P0 LDG.E R21, desc[UR12][R18.64+0x8] ;  /* 0x0000080c12150981 */ /* 0x000ea2000c1e1900 */
[----:B------:R-:W-:-:S04]  /*11d0*/  IADD3 R10, PT, PT, R7, 0x3, RZ ;  /* 0x00000003070a7810 */ /* 0x000fc80007ffe0ff */
[----:B------:R-:W-:Y:S01]  /*11e0*/  ISETP.GE.AND P4, PT, R10, UR17, PT ;  /* 0x000000110a007c0c */ /* 0x000fe2000bf86270 */
[----:B------:R-:W-:Y:S04]  /*11f0*/  @!P1 STS [R22+0x88], RZ ;  /* 0x000088ff16009388 */ /* 0x000fe80000000800 */
[----:B-----5:R0:W-:Y:S01]  /*1200*/  @P5 STS [R22+0x84], R9 ;  /* 0x0000840916005388 */ /* 0x0201e20000000800 */
[----:B------:R-:W-:-:S04]  /*1210*/  IADD3 R5, P5, PT, R8, R7, RZ ;  /* 0x0000000708057210 */ /* 0x000fc80007fbe0ff */
[----:B------:R-:W-:Y:S02]  /*1220*/  IADD3.X R8, PT, PT, RZ, RZ, RZ, P5, !PT ;  /* 0x000000ffff087210 */ /* 0x000fe40002ffe4ff */
[----:B------:R-:W-:-:S04]  /*1230*/  LEA R16, P5, R5, UR14, 0x2 ;  /* 0x0000000e05107c11 */ /* 0x000fc8000f8a10ff */
[----:B------:R-:W-:Y:S02]  /*1240*/  LEA.HI.X R17, R5, UR15, R8, 0x2, P5 ;  /* 0x0000000f05117c11 */ /* 0x000fe4000a8f1408 */
[----:B------:R-:W-:-:S13]  /*1250*/  ISETP.LT.AND P5, PT, R6, UR16, !P2 ;  /* 0x0000001006007c0c */ /* 0x000fda000d7a1270 */
[----:B------:R-:W5:Y:S04]  /*1260*/  @P5 LDG.E R5, desc[UR12][R16.64+0x4] ;  /* 0x0000040c10055981 */ /* 0x000f68000c1e1900 */
[----:B----4-:R1:W-:Y:S01]  /*1270*/  @P1 STS [R22+0x88], R13 ;  /* 0x0000880d16001388 */ /* 0x0103e20000000800 */
[----:B------:R-:W-:-:S13]  /*1280*/  ISETP.LT.AND P1, PT, R14, UR16, !P4 ;  /* 0x000000100e007c0c */ /* 0x000fda000e721270 */
[----:B------:R4:W3:Y:S01]  /*1290*/  @P1 LDG.E R39, desc[UR12][R18.64+0xc] ;  /* 0x00000c0c12271981 */ /* 0x0008e2000c1e1900 */
[----:B------:R-:W-:-:S05]  /*12a0*/  VIADD R10, R6, 0x2 ;  /* 0x00000002060a7836 */ /* 0x000fca0000000000 */
[----:B------:R-:W-:Y:S01]  /*12b0*/  ISETP.LT.AND P6, PT, R10, UR16, !P6 ;  /* 0x000000100a007c0c */ /* 0x000fe2000f7c1270 */
[----:B------:R-:W-:Y:S04]  /*12c0*/  @!P0 STS [R22+0x8c], RZ ;  /* 0x00008cff16008388 */ /* 0x000fe80000000800 */
[----:B--2---:R2:W-:Y:S01]  /*12d0*/  @P0 STS [R22+0x8c], R21 ;  /* 0x00008c1516000388 */ /* 0x0045e20000000800 */
[----:B------:R-:W-:-:S07]  /*12e0*/  ISETP.LT.AND P0, PT, R6, UR16, !P3 ;  /* 0x0000001006007c0c */ /* 0x000fce000df01270 */
[----:B0-----:R-:W0:Y:S01]  /*12f0*/  @P6 LDC.64 R8, c[0x0][0x380] ;  /* 0x0000e000ff086b82 */ /* 0x001e220000000a00 */
[----:B------:R-:W-:-:S05]  /*1300*/  IMAD R14, R10, UR17, RZ ;  /* 0x000000110a0e7c24 */ /* 0x000fca000f8e02ff */
[----:B-1----:R-:W2:Y:S04]  /*1310*/  @P0 LDG.E R13, desc[UR12][R16.64+0x8] ;  /* 0x0000080c100d0981 */ /* 0x002ea8000c1e1900 */
[----:B------:R-:W-:Y:S01]  /*1320*/  @!P5 STS [R22+0x4], RZ ;  /* 0x000004ff1600d388 */ /* 0x000fe20000000800 */
[----:B----4-:R-:W-:-:S04]  /*1330*/  @P6 IMAD R19, R10, UR17, R7 ;  /* 0x000000110a136c24 */ /* 0x010fc8000f8e0207 */
[----:B0-----:R-:W-:Y:S01]  /*1340*/  @P6 IMAD.WIDE.U32 R8, R19, 0x4, R8 ;  /* 0x0000000413086825 */ /* 0x001fe200078e0008 */
[----:B-----5:R0:W-:Y:S01]  /*1350*/  @P5 STS [R22+0x4], R5 ;  /* 0x0000040516005388 */ /* 0x0201e20000000800 */
[----:B------:R-:W-:-:S04]  /*1360*/  IADD3 R14, P5, PT, R14, R7, RZ ;  /* 0x000000070e0e7210 */ /* 0x000fc80007fbe0ff */
[----:B------:R-:W-:Y:S02]  /*1370*/  IADD3.X R41, PT, PT, RZ, RZ, RZ, P5, !PT ;  /* 0x000000ffff297210 */ /* 0x000fe40002ffe4ff */
[----:B------:R-:W-:-:S04]  /*1380*/  LEA R18, P5, R14, UR14, 0x2 ;  /* 0x0000000e0e127c11 */ /* 0x000fc8000f8a10ff */
[----:B------:R-:W-:Y:S02]  /*1390*/  LEA.HI.X R19, R14, UR15, R41, 0x2, P5 ;  /* 0x0000000f0e137c11 */ /* 0x000fe4000a8f1429 */
[----:B------:R-:W-:Y:S01]  /*13a0*/  ISETP.LT.AND P5, PT, R10, UR16, !P2 ;  /* 0x000000100a007c0c */ /* 0x000fe2000d7a1270 */
[----:B------:R1:W4:-:S12]  /*13b0*/  @P6 LDG.E R41, desc[UR12][R8.64] ;  /* 0x0000000c08296981 */ /* 0x000318000c1e1900 */
[----:B------:R-:W5:Y:S04]  /*13c0*/  @P5 LDG.E R43, desc[UR12][R18.64+0x4] ;  /* 0x0000040c122b5981 */ /* 0x000f68000c1e1900 */
[----:B------:R-:W-:Y:S04]  /*13d0*/  @!P1 STS [R22+0x90], RZ ;  /* 0x000090ff16009388 */ /* 0x000fe80000000800 */
[----:B---3--:R-:W-:Y:S01]  /*13e0*/  @P1 STS [R22+0x90], R39 ;  /* 0x0000902716001388 */ /* 0x008fe20000000800 */
[----:B------:R-:W-:-:S13]  /*13f0*/  ISETP.LT.AND P1, PT, R6, UR16, !P4 ;  /* 0x0000001006007c0c */ /* 0x000fda000e721270 */
[----:B--2---:R-:W2:Y:S01]  /*1400*/  @P1 LDG.E R21, desc[UR12][R16.64+0xc] ;  /* 0x00000c0c10151981 */ /* 0x004ea2000c1e1900 */
[----:B0-----:R-:W-:-:S03]  /*1410*/  VIADD R5, R6, 0x3 ;  /* 0x0000000306057836 */ /* 0x001fc60000000000 */
[----:B------:R-:W-:Y:S04]  /*1420*/  @!P0 STS [R22+0x8], RZ ;  /* 0x000008ff16008388 */ /* 0x000fe80000000800 */
[----:B------:R0:W-:Y:S01]  /*1430*/  @P0 STS [R22+0x8], R13 ;  /* 0x0000080d16000388 */ /* 0x0001e20000000800 */
[----:B------:R-:W-:-:S04]  /*1440*/  ISETP.GE.AND P0, PT, R5, UR16, PT ;  /* 0x0000001005007c0c */ /* 0x000fc8000bf06270 */
[----:B------:R-:W-:Y:S01]  /*1450*/  ISETP.LT.AND P0, PT, R7, UR17, !P0 ;  /* 0x0000001107007c0c */ /* 0x000fe2000c701270 */
[----:B------:R-:W-:Y:S01]  /*1460*/  IMAD R14, R5, UR17, RZ ;  /* 0x00000011050e7c24 */ /* 0x000fe2000f8e02ff */
[----:B------:R-:W-:Y:S11]  /*1470*/  @!P6 STS [R22+0x108], RZ ;  /* 0x000108ff1600e388 */ /* 0x000ff60000000800 */
[----:B-1----:R-:W1:Y:S01]  /*1480*/  @P0 LDC.64 R8, c[0x0][0x380] ;  /* 0x0000e000ff080b82 */ /* 0x002e620000000a00 */
[----:B------:R-:W-:Y:S04]  /*1490*/  @!P5 STS [R22+0x10c], RZ ;  /* 0x00010cff1600d388 */ /* 0x000fe80000000800 */
[----:B----4-:R3:W-:Y:S01]  /*14a0*/  @P6 STS [R22+0x108], R41 ;  /* 0x0001082916006388 */ /* 0x0107e20000000800 */
[----:B------:R-:W-:-:S04]  /*14b0*/  IADD3 R14, P6, PT, R14, R7, RZ ;  /* 0x000000070e0e7210 */ /* 0x000fc80007fde0ff */
[----:B0-----:R-:W-:Y:S02]  /*14c0*/  IADD3.X R13, PT, PT, RZ, RZ, RZ, P6, !PT ;  /* 0x000000ffff0d7210 */ /* 0x001fe400037fe4ff */
[----:B------:R-:W-:Y:S01]  /*14d0*/  LEA R38, P6, R14, UR14, 0x2 ;  /* 0x0000000e0e267c11 */ /* 0x000fe2000f8c10ff */
[----:B-----5:R0:W-:Y:S01]  /*14e0*/  @P5 STS [R22+0x10c], R43 ;  /* 0x00010c2b16005388 */ /* 0x0201e20000000800 */
[----:B------:R-:W-:Y:S02]  /*14f0*/  ISETP.LT.AND P5, PT, R10, UR16, !P3 ;  /* 0x000000100a007c0c */ /* 0x000fe4000dfa1270 */
[----:B------:R-:W-:Y:S01]  /*1500*/  LEA.HI.X R39, R14, UR15, R13, 0x2, P6 ;  /* 0x0000000f0e277c11 */ /* 0x000fe2000b0f140d */
[C---:B------:R-:W-:Y:S01]  /*1510*/  @P0 IMAD R13, R5.reuse, UR17, R7 ;  /* 0x00000011050d0c24 */ /* 0x040fe2000f8e0207 */
[----:B------:R-:W-:Y:S01]  /*1520*/  ISETP.LT.AND P6, PT, R10, UR16, !P4 ;  /* 0x000000100a007c0c */ /* 0x000fe2000e7c1270 */
[----:B------:R-:W-:Y:S01]  /*1530*/  @!P1 STS [R22+0xc], RZ ;  /* 0x00000cff16009388 */ /* 0x000fe20000000800 */
[----:B------:R-:W-:Y:S01]  /*1540*/  ISETP.LT.AND P2, PT, R5, UR16, !P2 ;  /* 0x0000001005007c0c */ /* 0x000fe2000d741270 */
[----:B-1----:R-:W-:Y:S01]  /*1550*/  @P0 IMAD.WIDE.U32 R8, R13, 0x4, R8 ;  /* 0x000000040d080825 */ /* 0x002fe200078e0008 */
[----:B------:R-:W-:Y:S01]  /*1560*/  ISETP.LT.AND P3, PT, R5, UR16, !P3 ;  /* 0x0000001005007c0c */ /* 0x000fe2000df61270 */
[----:B------:R-:W1:Y:S03]  /*1570*/  LDCU.64 UR14, c[0x0][0x388] ;  /* 0x00007100ff0e77ac */ /* 0x000e660008000a00 */
[----:B------:R-:W4:Y:S04]  /*1580*/  @P0 LDG.E R30, desc[UR12][R8.64] ;  /* 0x0000000c081e0981 */ /* 0x000f28000c1e1900 */
[----:B---3--:R-:W3:Y:S04]  /*1590*/  @P5 LDG.E R41, desc[UR12][R18.64+0x8] ;  /* 0x0000080c12295981 */ /* 0x008ee8000c1e1900 */
[----:B------:R5:W3:Y:S04]  /*15a0*/  @P6 LDG.E R45, desc[UR12][R18.64+0xc] ;  /* 0x00000c0c122d6981 */ /* 0x000ae8000c1e1900 */
[----:B--2---:R2:W-:Y:S01]  /*15b0*/  @P1 STS [R22+0xc], R21 ;  /* 0x00000c1516001388 */ /* 0x0045e20000000800 */
[----:B------:R-:W-:-:S03]  /*15c0*/  ISETP.GE.AND P1, PT, R7, UR17, PT ;  /* 0x0000001107007c0c */ /* 0x000fc6000bf26270 */
[----:B------:R-:W3:Y:S01]  /*15d0*/  @P3 LDG.E R13, desc[UR12][R38.64+0x8] ;  /* 0x0000080c260d3981 */ /* 0x000ee2000c1e1900 */
[----:B------:R-:W-:-:S13]  /*15e0*/  ISETP.GE.OR P1, PT, R6, UR16, P1 ;  /* 0x0000001006007c0c */ /* 0x000fda0008f26670 */
[----:B------:R-:W0:Y:S01]  /*15f0*/  @!P1 LDC.64 R16, c[0x0][0x380] ;  /* 0x0000e000ff109b82 */ /* 0x000e220000000a00 */
[----:B------:R-:W-:Y:S01]  /*1600*/  @!P1 IMAD R7, R6, UR17, R7 ;  /* 0x0000001106079c24 */ /* 0x000fe2000f8e0207 */
[----:B------:R-:W-:Y:S01]  /*1610*/  ISETP.LT.AND P4, PT, R5, UR16, !P4 ;  /* 0x0000001005007c0c */ /* 0x000fe2000e781270 */
[----:B-----5:R-:W-:Y:S02]  /*1620*/  VIADD R18, R3, UR6 ;  /* 0x0000000603127c36 */ /* 0x020fe40008000000 */
[----:B0-----:R-:W-:-:S10]  /*1630*/  @!P1 IMAD.WIDE.U32 R16, R7, 0x4, R16 ;  /* 0x0000000407109825 */ /* 0x001fd400078e0010 */
[----:B------:R-:W5:Y:S04]  /*1640*/  @P4 LDG.E R43, desc[UR12][R38.64+0xc] ;  /* 0x00000c0c262b4981 */ /* 0x000f68000c1e1900 */
[----:B------:R-:W5:Y:S04]  /*1650*/  @!P1 LDG.E R16, desc[UR12][R16.64] ;  /* 0x0000000c10109981 */ /* 0x000f68000c1e1900 */
[----:B------:R-:W5:Y:S01]  /*1660*/  @P2 LDG.E R17, desc[UR12][R38.64+0x4] ;  /* 0x0000040c26112981 */ /* 0x000f62000c1e1900 */
[----:B------:R-:W-:-:S05]  /*1670*/  IMAD.U32 R7, RZ, RZ, UR4 ;  /* 0x00000004ff077e24 */ /* 0x000fca000f8e00ff */
[----:B------:R-:W-:Y:S01]  /*1680*/  LEA R7, R7, R2, 0x5 ;  /* 0x0000000207077211 */ /* 0x000fe200078e28ff */
[----:B------:R-:W-:Y:S01]  /*1690*/  @!P5 STS [R22+0x110], RZ ;  /* 0x000110ff1600d388 */ /* 0x000fe20000000800 */
[----:B------:R-:W-:Y:S01]  /*16a0*/  MOV R10, UR6 ;  /* 0x00000006000a7c02 */ /* 0x000fe20008000f00 */
[----:B------:R-:W-:Y:S02]  /*16b0*/  VIADD R19, R18, 0x1 ;  /* 0x0000000112137836 */ /* 0x000fe40000000000 */
[C---:B--2---:R-:W-:Y:S01]  /*16c0*/  IMAD R21, R7.reuse, UR11, RZ ;  /* 0x0000000b07157c24 */ /* 0x044fe2000f8e02ff */
[----:B------:R-:W-:Y:S04]  /*16d0*/  @!P0 STS [R22+0x18c], RZ ;  /* 0x00018cff16008388 */ /* 0x000fe80000000800 */
[----:B------:R-:W-:Y:S04]  /*16e0*/  @!P6 STS [R22+0x114], RZ ;  /* 0x000114ff1600e388 */ /* 0x000fe80000000800 */
[----:B----4-:R-:W-:Y:S01]  /*16f0*/  @P0 STS [R22+0x18c], R30 ;  /* 0x00018c1e16000388 */ /* 0x010fe20000000800 */
[----:B------:R-:W-:-:S03]  /*1700*/  ISETP.GE.AND P0, PT, R7, UR17, PT ;  /* 0x0000001107007c0c */ /* 0x000fc6000bf06270 */
[----:B---3--:R0:W-:Y:S01]  /*1710*/  @P5 STS [R22+0x110], R41 ;  /* 0x0001102916005388 */ /* 0x0081e20000000800 */
[----:B------:R-:W-:-:S03]  /*1720*/  IADD3 R5, P5, PT, R3, UR6, RZ ;  /* 0x0000000603057c10 */ /* 0x000fc6000ffbe0ff */
[----:B------:R-:W-:Y:S01]  /*1730*/  @P6 STS [R22+0x114], R45 ;  /* 0x0001142d16006388 */ /* 0x000fe20000000800 */
[----:B------:R-:W-:Y:S02]  /*1740*/  LEA.HI.X.SX32 R10, R10, RZ, 0x1, P5 ;  /* 0x000000ff0a0a7211 */ /* 0x000fe400028f0eff */
[----:B------:R-:W-:Y:S02]  /*1750*/  IADD3 R9, P6, PT, R21, R5, RZ ;  /* 0x0000000515097210 */ /* 0x000fe40007fde0ff */
[----:B------:R-:W-:Y:S02]  /*1760*/  ISETP.LT.AND P5, PT, R19, UR11, !P0 ;  /* 0x0000000b13007c0c */ /* 0x000fe4000c7a1270 */
[----:B------:R-:W-:Y:S02]  /*1770*/  LEA.HI.X.SX32 R14, R21, R10, 0x1, P6 ;  /* 0x0000000a150e7211 */ /* 0x000fe400030f0eff */
[----:B-1----:R-:W-:-:S04]  /*1780*/  LEA R8, P6, R9, UR14, 0x2 ;  /* 0x0000000e09087c11 */ /* 0x002fc8000f8c10ff */
[----:B------:R-:W-:Y:S02]  /*1790*/  LEA.HI.X R9, R9, UR15, R14, 0x2, P6 ;  /* 0x0000000f09097c11 */ /* 0x000fe4000b0f140e */
[----:B------:R-:W-:-:S03]  /*17a0*/  IADD3 R14, PT, PT, R18, 0x2, RZ ;  /* 0x00000002120e7810 */ /* 0x000fc60007ffe0ff */
[----:B------:R-:W2:Y:S01]  /*17b0*/  @P5 LDG.E R39, desc[UR12][R8.64+0x4] ;  /* 0x0000040c08275981 */ /* 0x000ea2000c1e1900 */
[----:B------:R-:W-:-:S13]  /*17c0*/  ISETP.LT.AND P6, PT, R14, UR11, !P0 ;  /* 0x0000000b0e007c0c */ /* 0x000fda000c7c1270 */
[----:B0-----:R-:W3:Y:S01]  /*17d0*/  @P6 LDG.E R41, desc[UR12][R8.64+0x8] ;  /* 0x0000080c08296981 */ /* 0x001ee2000c1e1900 */
[----:B------:R-:W-:Y:S02]  /*17e0*/  UMOV UR7, 0x400 ;  /* 0x0000040000077882 */ /* 0x000fe40000000000 */
[----:B------:R-:W-:Y:S01]  /*17f0*/  UIADD3 UR7, UPT, UPT, UR7, 0x2100, URZ ;  /* 0x0000210007077890 */ /* 0x000fe2000fffe0ff */
[----:B------:R-:W-:Y:S01]  /*1800*/  @!P2 STS [R22+0x190], RZ ;  /* 0x000190ff1600a388 */ /* 0x000fe20000000800 */
[----:B------:R-:W-:Y:S02]  /*1810*/  ULOP3.LUT UR9, UR5, 0x1, URZ, 0x3c, !UPT ;  /* 0x0000000105097892 */ /* 0x000fe4000f8e3cff */
[----:B------:R-:W-:Y:S01]  /*1820*/  ULEA UR7, UR10, UR7, 0x18 ;  /* 0x000000070a077291 */ /* 0x000fe2000f8ec0ff */
[----:B------:R-:W-:Y:S04]  /*1830*/  @!P3 STS [R22+0x194], RZ ;  /* 0x000194ff1600b388 */ /* 0x000fe80000000800 */
[----:B------:R-:W-:Y:S01]  /*1840*/  @P3 STS [R22+0x194], R13 ;  /* 0x0001940d16003388 */ /* 0x000fe20000000800 */
[----:B------:R-:W-:-:S03]  /*1850*/  UIMAD UR7, UR9, 0x1080, UR7 ;  /* 0x00001080090778a4 */ /* 0x000fc6000f8e0207 */
[----:B-----5:R0:W-:Y:S04]  /*1860*/  @!P1 STS [R22], R16 ;  /* 0x0000001016009388 */ /* 0x0201e80000000800 */
[----:B------:R-:W-:Y:S01]  /*1870*/  @P1 STS [R22], RZ ;  /* 0x000000ff16001388 */ /* 0x000fe20000000800 */
[C---:B------:R-:W-:Y:S01]  /*1880*/  ISETP.GE.AND P1, PT, R18.reuse, UR11, PT ;  /* 0x0000000b12007c0c */ /* 0x040fe2000bf26270 */
[----:B0-----:R-:W-:Y:S02]  /*1890*/  VIADD R16, R7, 0x1 ;  /* 0x0000000107107836 */ /* 0x001fe40000000000 */
[----:B------:R0:W-:Y:S01]  /*18a0*/  @P2 STS [R22+0x190], R17 ;  /* 0x0001901116002388 */ /* 0x0001e20000000800 */
[----:B------:R-:W-:Y:S02]  /*18b0*/  VIADD R13, R18, 0x3 ;  /* 0x00000003120d7836 */ /* 0x000fe40000000000 */
[----:B------:R-:W-:Y:S01]  /*18c0*/  ISETP.LT.AND P3, PT, R16, UR17, !P1 ;  /* 0x0000001110007c0c */ /* 0x000fe2000cf61270 */
[----:B0-----:R-:W-:-:S02]  /*18d0*/  HFMA2 R17, -RZ, RZ, 0, 7.8678131103515625e-06 ;  /* 0x00000084ff117431 */ /* 0x001fc400000001ff */
[----:B------:R-:W-:Y:S02]  /*18e0*/  ISETP.LT.AND P0, PT, R13, UR11, !P0 ;  /* 0x0000000b0d007c0c */ /* 0x000fe4000c701270 */
[----:B------:R-:W-:Y:S01]  /*18f0*/  ISETP.GE.AND P2, PT, R16, UR17, PT ;  /* 0x0000001110007c0c */ /* 0x000fe2000bf46270 */
[----:B------:R-:W-:Y:S01]  /*1900*/  IMAD R17, R2, R17, UR7 ;  /* 0x0000000702117e24 */ /* 0x000fe2000f8e0211 */
[----:B------:R-:W-:Y:S04]  /*1910*/  @!P4 STS [R22+0x198], RZ ;  /* 0x000198ff1600c388 */ /* 0x000fe80000000800 */
[----:B------:R-:W-:Y:S02]  /*1920*/  LEA R0, R0, R17, 0x4 ;  /* 0x0000001100007211 */ /* 0x000fe400078e20ff */
[----:B------:R-:W0:Y:S01]  /*1930*/  @P3 LDC.64 R16, c[0x0][0x388] ;  /* 0x0000e200ff103b82 */ /* 0x000e220000000a00 */
[----:B------:R1:W-:Y:S01]  /*1940*/  @P4 STS [R22+0x198], R43 ;  /* 0x0001982b16004388 */ /* 0x0003e20000000800 */
[----:B------:R-:W-:-:S03]  /*1950*/  IMAD.U32 R30, RZ, RZ, UR11 ;  /* 0x0000000bff1e7e24 */ /* 0x000fc6000f8e00ff */
[----:B-1----:R1:W4:Y:S01]  /*1960*/  @P0 LDG.E R43, desc[UR12][R8.64+0xc] ;  /* 0x00000c0c082b0981 */ /* 0x002322000c1e1900 */
[----:B------:R-:W-:-:S05]  /*1970*/  IMAD R30, R7, R30, UR11 ;  /* 0x0000000b071e7e24 */ /* 0x000fca000f8e021e */
[----:B------:R-:W-:Y:S02]  /*1980*/  @P3 IADD3 R45, PT, PT, R18, R30, RZ ;  /* 0x0000001e122d3210 */ /* 0x000fe40007ffe0ff */
[----:B------:R-:W-:-:S03]  /*1990*/  IADD3 R22, P4, PT, R30, R5, RZ ;  /* 0x000000051e167210 */ /* 0x000fc60007f9e0ff */
[----:B0-----:R-:W-:Y:S01]  /*19a0*/  @P3 IMAD.WIDE R16, R45, 0x4, R16 ;  /* 0x000000042d103825 */ /* 0x001fe200078e0210 */
[----:B------:R-:W-:Y:S02]  /*19b0*/  LEA.HI.X.SX32 R45, R30, R10, 0x1, P4 ;  /* 0x0000000a1e2d7211 */ /* 0x000fe400020f0eff */
[C---:B-1----:R-:W-:Y:S01]  /*19c0*/  LEA R8, P4, R22.reuse, UR14, 0x2 ;  /* 0x0000000e16087c11 */ /* 0x042fe2000f8810ff */
[----:B------:R-:W-:Y:S03]  /*19d0*/  @!P5 STS [R0+0x4], RZ ;  /* 0x000004ff0000d388 */ /* 0x000fe60000000800 */
[----:B------:R-:W-:Y:S01]  /*19e0*/  LEA.HI.X R9, R22, UR15, R45, 0x2, P4 ;  /* 0x0000000f16097c11 */ /* 0x000fe2000a0f142d */
[----:B------:R-:W-:Y:S01]  /*19f0*/  @!P6 STS [R0+0x8], RZ ;  /* 0x000008ff0000e388 */ /* 0x000fe20000000800 */
[----:B------:R-:W-:-:S03]  /*1a00*/  ISETP.LT.AND P4, PT, R14, UR11, !P2 ;  /* 0x0000000b0e007c0c */ /* 0x000fc6000d781270 */
[----:B------:R0:W5:Y:S04]  /*1a10*/  @P3 LDG.E R30, desc[UR12][R16.64] ;  /* 0x0000000c101e3981 */ /* 0x000168000c1e1900 */
[----:B--2---:R-:W-:Y:S01]  /*1a20*/  @P5 STS [R0+0x4], R39 ;  /* 0x0000042700005388 */ /* 0x004fe20000000800 */
[----:B------:R-:W-:Y:S02]  /*1a30*/  ISETP.LT.AND P5, PT, R19, UR11, !P2 ;  /* 0x0000000b13007c0c */ /* 0x000fe4000d7a1270 */
[----:B------:R-:W-:Y:S01]  /*1a40*/  ISETP.LT.AND P2, PT, R13, UR11, !P2 ;  /* 0x0000000b0d007c0c */ /* 0x000fe2000d741270 */
[----:B---3--:R1:W-:-:S12]  /*1a50*/  @P6 STS [R0+0x8], R41 ;  /* 0x0000082900006388 */ /* 0x0083d80000000800 */
[----:B------:R-:W2:Y:S01]  /*1a60*/  @P2 LDG.E R45, desc[UR12][R8.64+0xc] ;  /* 0x00000c0c082d2981 */ /* 0x000ea2000c1e1900 */
[----:B------:R-:W-:-:S03]  /*1a70*/  VIADD R22, R7, 0x2 ;  /* 0x0000000207167836 */ /* 0x000fc60000000000 */
[----:B------:R-:W-:Y:S04]  /*1a80*/  @!P0 STS [R0+0xc], RZ ;  /* 0x00000cff00008388 */ /* 0x000fe80000000800 */
[----:B-1----:R-:W3:Y:S01]  /*1a90*/  @P4 LDG.E R41, desc[UR12][R8.64+0x8] ;  /* 0x0000080c08294981 */ /* 0x002ee2000c1e1900 */
[----:B------:R-:W-:-:S03]  /*1aa0*/  ISETP.GE.AND P6, PT, R18, UR11, PT ;  /* 0x0000000b12007c0c */ /* 0x000fc6000bfc6270 */
[----:B------:R1:W3:Y:S04]  /*1ab0*/  @P5 LDG.E R32, desc[UR12][R8.64+0x4] ;  /* 0x0000040c08205981 */ /* 0x0002e8000c1e1900 */
[----:B------:R-:W-:Y:S04]  /*1ac0*/  @!P2 STS [R0+0x90], RZ ;  /* 0x000090ff0000a388 */ /* 0x000fe80000000800 */
[----:B------:R-:W-:Y:S04]  /*1ad0*/  @!P3 STS [R0+0x84], RZ ;  /* 0x000084ff0000b388 */ /* 0x000fe80000000800 */
[----:B----4-:R4:W-:Y:S01]  /*1ae0*/  @P0 STS [R0+0xc], R43 ;  /* 0x00000c2b00000388 */ /* 0x0109e20000000800 */
[----:B------:R-:W-:-:S02]  /*1af0*/  ISETP.GE.OR P0, PT, R7, UR17, P6 ;  /* 0x0000001107007c0c */ /* 0x000fc4000b706670 */
[----:B------:R-:W-:-:S11]  /*1b00*/  ISETP.LT.AND P6, PT, R22, UR17, !P1 ;  /* 0x0000001116007c0c */ /* 0x000fd6000cfc1270 */
[----:B0-----:R-:W0:Y:S08]  /*1b10*/  @!P0 LDC.64 R16, c[0x0][0x388] ;  /* 0x0000e200ff108b82 */ /* 0x001e300000000a00 */
[----:B-1----:R-:W1:Y:S01]  /*1b20*/  @P6 LDC.64 R8, c[0x0][0x388] ;  /* 0x0000e200ff086b82 */ /* 0x002e620000000a00 */
[----:B------:R-:W-:Y:S01]  /*1b30*/  @!P0 IADD3 R39, PT, PT, R18, R21, RZ ;  /* 0x0000001512278210 */ /* 0x000fe20007ffe0ff */
[----:B------:R-:W-:Y:S01]  /*1b40*/  IMAD R21, R22, UR11, RZ ;  /* 0x0000000b16157c24 */ /* 0x000fe2000f8e02ff */
[----:B-----5:R-:W-:Y:S04]  /*1b50*/  @P3 STS [R0+0x84], R30 ;  /* 0x0000841e00003388 */ /* 0x020fe80000000800 */
[----:B------:R-:W-:Y:S01]  /*1b60*/  @!P4 STS [R0+0x8c], RZ ;  /* 0x00008cff0000c388 */ /* 0x000fe20000000800 */
[----:B0-----:R-:W-:-:S04]  /*1b70*/  @!P0 IMAD.WIDE R16, R39, 0x4, R16 ;  /* 0x0000000427108825 */ /* 0x001fc800078e0210 */
[----:B------:R-:W-:Y:S01]  /*1b80*/  @P6 IMAD.IADD R39, R18, 0x1, R21 ;  /* 0x0000000112276824 */ /* 0x000fe200078e0215 */
[----:B--2---:R-:W-:Y:S01]  /*1b90*/  @P2 STS [R0+0x90], R45 ;  /* 0x0000902d00002388 */ /* 0x004fe20000000800 */
[----:B------:R-:W-:Y:S02]  /*1ba0*/  ISETP.GE.AND P2, PT, R22, UR17, PT ;  /* 0x0000001116007c0c */ /* 0x000fe4000bf46270 */
[----:B-1----:R-:W-:Y:S01]  /*1bb0*/  @P6 IMAD.WIDE R38, R39, 0x4, R8 ;  /* 0x0000000427266825 */ /* 0x002fe200078e0208 */
[----:B------:R-:W-:Y:S02]  /*1bc0*/  IADD3 R9, P3, PT, R21, R5, RZ ;  /* 0x0000000515097210 */ /* 0x000fe40007f7e0ff */
[----:B------:R-:W-:Y:S01]  /*1bd0*/  IADD3 R7, PT, PT, R7, 0x3, RZ ;  /* 0x0000000307077810 */ /* 0x000fe20007ffe0ff */
[----:B------:R-:W-:Y:S04]  /*1be0*/  @!P5 STS [R0+0x88], RZ ;  /* 0x000088ff0000d388 */ /* 0x000fe80000000800 */
[----:B---3--:R-:W-:Y:S01]  /*1bf0*/  @P4 STS [R0+0x8c], R41 ;  /* 0x00008c2900004388 */ /* 0x008fe20000000800 */
[----:B------:R-:W-:-:S02]  /*1c00*/  ISETP.LT.AND P4, PT, R19, UR11, !P2 ;  /* 0x0000000b13007c0c */ /* 0x000fc4000d781270 */
[----:B------:R-:W-:Y:S01]  /*1c10*/  LEA.HI.X.SX32 R22, R21, R10, 0x1, P3 ;  /* 0x0000000a15167211 */ /* 0x000fe200018f0eff */
[----:B----4-:R0:W2:Y:S01]  /*1c20*/  @P6 LDG.E R43, desc[UR12][R38.64] ;  /* 0x0000000c262b6981 */ /* 0x0100a2000c1e1900 */
[----:B------:R-:W-:-:S03]  /*1c30*/  LEA R8, P3, R9, UR14, 0x2 ;  /* 0x0000000e09087c11 */ /* 0x000fc6000f8610ff */
[----:B------:R-:W-:Y:S01]  /*1c40*/  @!P6 STS [R0+0x108], RZ ;  /* 0x000108ff0000e388 */ /* 0x000fe20000000800 */
[----:B------:R-:W-:-:S03]  /*1c50*/  LEA.HI.X R9, R9, UR15, R22, 0x2, P3 ;  /* 0x0000000f09097c11 */ /* 0x000fc600098f1416 */
[----:B------:R-:W3:Y:S04]  /*1c60*/  @!P0 LDG.E R17, desc[UR12][R16.64] ;  /* 0x0000000c10118981 */ /* 0x000ee8000c1e1900 */
[----:B------:R-:W4:Y:S01]  /*1c70*/  @P4 LDG.E R21, desc[UR12][R8.64+0x4] ;  /* 0x0000040c08154981 */ /* 0x000f22000c1e1900 */
[C---:B------:R-:W-:Y:S02]  /*1c80*/  ISETP.LT.AND P3, PT, R7.reuse, UR17, !P1 ;  /* 0x0000001107007c0c */ /* 0x040fe4000cf61270 */
[----:B------:R-:W-:Y:S01]  /*1c90*/  ISETP.GE.AND P1, PT, R7, UR17, PT ;  /* 0x0000001107007c0c */ /* 0x000fe2000bf26270 */
[----:B------:R-:W-:Y:S03]  /*1ca0*/  @P5 STS [R0+0x88], R32 ;  /* 0x0000882000005388 */ /* 0x000fe60000000800 */
[----:B------:R-:W-:Y:S01]  /*1cb0*/  ISETP.LT.AND P5, PT, R19, UR11, !P1 ;  /* 0x0000000b13007c0c */ /* 0x000fe2000cfa1270 */
[----:B------:R-:W-:-:S06]  /*1cc0*/  IMAD R19, R7, UR11, RZ ;  /* 0x0000000b07137c24 */ /* 0x000fcc000f8e02ff */
[----:B0-----:R-:W0:Y:S01]  /*1cd0*/  @P3 LDC.64 R38, c[0x0][0x388] ;  /* 0x0000e200ff263b82 */ /* 0x001e220000000a00 */
[----:B------:R-:W-:Y:S04]  /*1ce0*/  @!P4 STS [R0+0x10c], RZ ;  /* 0x00010cff0000c388 */ /* 0x000fe80000000800 */
[----:B--2---:R-:W-:Y:S01]  /*1cf0*/  @P6 STS [R0+0x108], R43 ;  /* 0x0001082b00006388 */ /* 0x004fe20000000800 */
[----:B------:R-:W-:Y:S01]  /*1d00*/  IADD3 R7, P6, PT, R19, R5, RZ ;  /* 0x0000000513077210 */ /* 0x000fe20007fde0ff */
[----:B------:R-:W-:-:S03]  /*1d10*/  @P3 IMAD.IADD R5, R18, 0x1, R19 ;  /* 0x0000000112053824 */ /* 0x000fc600078e0213 */
[----:B------:R-:W-:Y:S02]  /*1d20*/  LEA.HI.X.SX32 R10, R19, R10, 0x1, P6 ;  /* 0x0000000a130a7211 */ /* 0x000fe400030f0eff */
[----:B------:R-:W-:-:S04]  /*1d30*/  LEA R18, P6, R7, UR14, 0x2 ;  /* 0x0000000e07127c11 */ /* 0x000fc8000f8c10ff */
[----:B------:R-:W-:Y:S01]  /*1d40*/  LEA.HI.X R19, R7, UR15, R10, 0x2, P6 ;  /* 0x0000000f07137c11 */ /* 0x000fe2000b0f140a */
[----:B----4-:R1:W-:Y:S01]  /*1d50*/  @P4 STS [R0+0x10c], R21 ;  /* 0x00010c1500004388 */ /* 0x0103e20000000800 */
[C---:B------:R-:W-:Y:S02]  /*1d60*/  ISETP.LT.AND P4, PT, R14.reuse, UR11, !P2 ;  /* 0x0000000b0e007c0c */ /* 0x040fe4000d781270 */
[----:B------:R-:W-:Y:S02]  /*1d70*/  ISETP.LT.AND P6, PT, R14, UR11, !P1 ;  /* 0x0000000b0e007c0c */ /* 0x000fe4000cfc1270 */
[C---:B------:R-:W-:Y:S02]  /*1d80*/  ISETP.LT.AND P2, PT, R13.reuse, UR11, !P2 ;  /* 0x0000000b0d007c0c */ /* 0x040fe4000d741270 */
[----:B------:R-:W-:Y:S01]  /*1d90*/  ISETP.LT.AND P1, PT, R13, UR11, !P1 ;  /* 0x0000000b0d007c0c */ /* 0x000fe2000cf21270 */
[----:B0-----:R-:W-:Y:S01]  /*1da0*/  @P3 IMAD.WIDE R38, R5, 0x4, R38 ;  /* 0x0000000405263825 */ /* 0x001fe200078e0226 */
[----:B------:R-:W2:Y:S05]  /*1db0*/  @P5 LDG.E R13, desc[UR12][R18.64+0x4] ;  /* 0x0000040c120d5981 */ /* 0x000eaa000c1e1900 */
[----:B------:R-:W4:Y:S04]  /*1dc0*/  @P4 LDG.E R5, desc[UR12][R8.64+0x8] ;  /* 0x0000080c08054981 */ /* 0x000f28000c1e1900 */
[----:B------:R-:W5:Y:S04]  /*1dd0*/  @P2 LDG.E R7, desc[UR12][R8.64+0xc] ;  /* 0x00000c0c08072981 */ /* 0x000f68000c1e1900 */
[----:B------:R-:W5:Y:S04]  /*1de0*/  @P3 LDG.E R39, desc[UR12][R38.64] ;  /* 0x0000000c26273981 */ /* 0x000f68000c1e1900 */
[----:B-1----:R-:W5:Y:S04]  /*1df0*/  @P6 LDG.E R21, desc[UR12][R18.64+0x8] ;  /* 0x0000080c12156981 */ /* 0x002f68000c1e1900 */
[----:B------:R-:W5:Y:S04]  /*1e00*/  @P1 LDG.E R41, desc[UR12][R18.64+0xc] ;  /* 0x00000c0c12291981 */ /* 0x000f68000c1e1900 */
[----:B---3--:R0:W-:Y:S04]  /*1e10*/  @!P0 STS [R0], R17 ;  /* 0x0000001100008388 */ /* 0x0081e80000000800 */
[----:B------:R0:W-:Y:S04]  /*1e20*/  @!P4 STS [R0+0x110], RZ ;  /* 0x000110ff0000c388 */ /* 0x0001e80000000800 */
[----:B------:R0:W-:Y:S04]  /*1e30*/  @!P2 STS [R0+0x114], RZ ;  /* 0x000114ff0000a388 */ /* 0x0001e80000000800 */
[----:B------:R0:W-:Y:S04]  /*1e40*/  @!P3 STS [R0+0x18c], RZ ;  /* 0x00018cff0000b388 */ /* 0x0001e80000000800 */
[----:B------:R0:W-:Y:S04]  /*1e50*/  @!P5 STS [R0+0x190], RZ ;  /* 0x000190ff0000d388 */ /* 0x0001e80000000800 */
[----:B------:R0:W-:Y:S04]  /*1e60*/  @!P6 STS [R0+0x194], RZ ;  /* 0x000194ff0000e388 */ /* 0x0001e80000000800 */
[----:B------:R0:W-:Y:S04]  /*1e70*/  @!P1 STS [R0+0x198], RZ ;  /* 0x000198ff00009388 */ /* 0x0001e80000000800 */
[----:B------:R0:W-:Y:S04]  /*1e80*/  @P0 STS [R0], RZ ;  /* 0x000000ff00000388 */ /* 0x0001e80000000800 */
[----:B--2---:R0:W-:Y:S04]  /*1e90*/  @P5 STS [R0+0x190], R13 ;  /* 0x0001900d00005388 */ /* 0x0041e80000000800 */
[----:B----4-:R0:W-:Y:S04]  /*1ea0*/  @P4 STS [R0+0x110], R5 ;  /* 0x0001100500004388 */ /* 0x0101e80000000800 */
[----:B-----5:R0:W-:Y:S04]  /*1eb0*/  @P2 STS [R0+0x114], R7 ;  /* 0x0001140700002388 */ /* 0x0201e80000000800 */
[----:B------:R0:W-:Y:S04]  /*1ec0*/  @P3 STS [R0+0x18c], R39 ;  /* 0x00018c2700003388 */ /* 0x0001e80000000800 */
[----:B------:R0:W-:Y:S04]  /*1ed0*/  @P6 STS [R0+0x194], R21 ;  /* 0x0001941500006388 */ /* 0x0001e80000000800 */
[----:B------:R0:W-:Y:S02]  /*1ee0*/  @P1 STS [R0+0x198], R41 ;  /* 0x0001982900001388 */ /* 0x0001e40000000800 */
.L_x_5:
[----:B------:R-:W1:Y:S01]  /*1ef0*/  S2R R8, SR_CgaCtaId ;  /* 0x0000000000087919 */ /* 0x000e620000008800 */
[----:B0-----:R-:W-:Y:S01]  /*1f00*/  MOV R5, 0x400 ;  /* 0x0000040000057802 */ /* 0x001fe20000000f00 */
[----:B------:R-:W-:Y:S01]  /*1f10*/  UMOV UR7, 0x84 ;  /* 0x0000008400077882 */ /* 0x000fe20000000000 */
[----:B------:R-:W0:Y:S02]  /*1f20*/  S2R R9, SR_TID.Y ;  /* 0x0000000000097919 */ /* 0x000e240000002200 */
[----:B------:R-:W-:Y:S01]  /*1f30*/  IADD3 R7, PT, PT, R5, 0x2100, RZ ;  /* 0x0000210005077810 */ /* 0x000fe20007ffe0ff */
[----:B------:R-:W2:Y:S01]  /*1f40*/  S2R R0, SR_TID.X ;  /* 0x0000000000007919 */ /* 0x000ea20000002100 */
[C---:B-1----:R-:W-:Y:S02]  /*1f50*/  LEA R10, R8.reuse, R5, 0x18 ;  /* 0x00000005080a7211 */ /* 0x042fe400078ec0ff */
[----:B------:R-:W-:Y:S01]  /*1f60*/  LEA R5, R8, R7, 0x18 ;  /* 0x0000000708057211 */ /* 0x000fe200078ec0ff */
[----:B------:R-:W-:-:S02]  /*1f70*/  IMAD.U32 R8, RZ, RZ, UR5 ;  /* 0x00000005ff087e24 */ /* 0x000fc4000f8e00ff */
[----:B0-----:R-:W-:Y:S01]  /*1f80*/  IMAD R7, R9, 0x210, R10 ;  /* 0x0000021009077824 */ /* 0x001fe200078e020a */
[----:B------:R-:W-:Y:S01]  /*1f90*/  MOV R10, UR5 ;  /* 0x00000005000a7c02 */ /* 0x000fe20008000f00 */
[----:B--2---:R-:W-:-:S04]  /*1fa0*/  IMAD R5, R0, 0x10, R5 ;  /* 0x0000001000057824 */ /* 0x004fc800078e0205 */
[----:B------:R-:W-:Y:S02]  /*1fb0*/  IMAD R7, R10, 0x1080, R7 ;  /* 0x000010800a077824 */ /* 0x000fe400078e0207 */
[----:B------:R-:W-:-:S03]  /*1fc0*/  IMAD R5, R8, 0x1080, R5 ;  /* 0x0000108008057824 */ /* 0x000fc600078e0205 */
[----:B------:R-:W-:Y:S01]  /*1fd0*/  IADD3 R7, PT, PT, R7, 0x108, RZ ;  /* 0x0000010807077810 */ /* 0x000fe20007ffe0ff */
[----:B------:R-:W-:-:S07]  /*1fe0*/  VIADD R5, R5, 0x84 ;  /* 0x0000008405057836 */ /* 0x000fce0000000000 */
.L_x_6:
[----:B------:R-:W-:Y:S01]  /*1ff0*/  LDS R21, [R5+-0x84] ;  /* 0xffff7c0005157984 */ /* 0x000fe20000000800 */
[----:B------:R-:W-:-:S03]  /*2000*/  UIADD3 UR7, UPT, UPT, UR7, 0x420, URZ ;  /* 0x0000042007077890 */ /* 0x000fc6000fffe0ff */
[----:B------:R-:W0:Y:S01]  /*2010*/  LDS.64 R16, [R7+-0x108] ;  /* 0xfffef80007107984 */ /* 0x000e220000000a00 */
[----:B------:R-:W-:-:S03]  /*2020*/  UISETP.NE.AND UP0, UPT, UR7, 0x1104, UPT ;  /* 0x000011040700788c */ /* 0x000fc6000bf05270 */
[----:B------:R-:W1:Y:S04]  /*2030*/  LDS R22, [R5+-0x7c] ;  /* 0xffff840005167984 */ /* 0x000e680000000800 */
[----:B------:R-:W2:Y:S04]  /*2040*/  LDS R30, [R5+-0x80] ;  /* 0xffff8000051e7984 */ /* 0x000ea80000000800 */
[----:B------:R-:W3:Y:S04]  /*2050*/  LDS R9, [R5+-0x78] ;  /* 0xffff880005097984 */ /* 0x000ee80000000800 */
[----:B------:R-:W4:Y:S04]  /*2060*/  LDS R39, [R7+-0x84] ;  /* 0xffff7c0007277984 */ /* 0x000f280000000800 */
[----:B------:R-:W5:Y:S04]  /*2070*/  LDS.64 R18, [R7] ;  /* 0x0000000007127984 */ /* 0x000f680000000a00 */
[----:B------:R-:W5:Y:S01]  /*2080*/  LDS R8, [R7+0x84] ;  /* 0x0000840007087984 */ /* 0x000f620000000800 */
[C---:B0-----:R-:W-:Y:S01]  /*2090*/  FFMA R10, R16.reuse, R21, R12 ;  /* 0x00000015100a7223 */ /* 0x041fe2000000000c */
[C---:B-1----:R-:W-:Y:S01]  /*20a0*/  FFMA R14, R16.reuse, R22, R11 ;  /* 0x00000016100e7223 */ /* 0x042fe2000000000b */
[C---:B--2---:R-:W-:Y:S01]  /*20b0*/  FFMA R12, R16.reuse, R30, R35 ;  /* 0x0000001e100c7223 */ /* 0x044fe20000000023 */
[----:B---3--:R-:W-:Y:S01]  /*20c0*/  FFMA R28, R16, R9, R28 ;  /* 0x00000009101c7223 */ /* 0x008fe2000000001c */
[C---:B----4-:R-:W-:Y:S01]  /*20d0*/  FFMA R13, R39.reuse, R21, R26 ;  /* 0x00000015270d7223 */ /* 0x050fe2000000001a */
[C---:B------:R-:W-:Y:S01]  /*20e0*/  FFMA R11, R39.reuse, R9, R24 ;  /* 0x00000009270b7223 */ /* 0x040fe20000000018 */
[C---:B------:R-:W-:Y:S01]  /*20f0*/  FFMA R15, R39.reuse, R22, R15 ;  /* 0x00000016270f7223 */ /* 0x040fe2000000000f */
[-C--:B------:R-:W-:Y:S01]  /*2100*/  FFMA R25, R39, R30.reuse, R25 ;  /* 0x0000001e27197223 */ /* 0x080fe20000000019 */
[C---:B-----5:R-:W-:Y:S01]  /*2110*/  FFMA R24, R18.reuse, R21, R33 ;  /* 0x0000001512187223 */ /* 0x060fe20000000021 */
[C---:B------:R-:W-:Y:S01]  /*2120*/  FFMA R16, R18.reuse, R30, R31 ;  /* 0x0000001e12107223 */ /* 0x040fe2000000001f */
[CC--:B------:R-:W-:Y:S01]  /*2130*/  FFMA R26, R18.reuse, R22.reuse, R29 ;  /* 0x00000016121a7223 */ /* 0x0c0fe2000000001d */
[----:B------:R-:W-:Y:S01]  /*2140*/  FFMA R35, R18, R9, R20 ;  /* 0x0000000912237223 */ /* 0x000fe20000000014 */
[----:B------:R-:W0:Y:S01]  /*2150*/  LDS R31, [R5] ;  /* 0x00000000051f7984 */ /* 0x000e220000000800 */
[C---:B------:R-:W-:Y:S01]  /*2160*/  FFMA R27, R8.reuse, R21, R27 ;  /* 0x00000015081b7223 */ /* 0x040fe2000000001b */
[C---:B------:R-:W-:Y:S01]  /*2170*/  FFMA R32, R8.reuse, R22, R23 ;  /* 0x0000001608207223 */ /* 0x040fe20000000017 */
[C---:B------:R-:W-:Y:S01]  /*2180*/  FFMA R30, R8.reuse, R30, R37 ;  /* 0x0000001e081e7223 */ /* 0x040fe20000000025 */
[----:B------:R-:W1:Y:S01]  /*2190*/  LDS R29, [R5+0x4] ;  /* 0x00000400051d7984 */ /* 0x000e620000000800 */
[----:B------:R-:W-:-:S03]  /*21a0*/  FFMA R9, R8, R9, R4 ;  /* 0x0000000908097223 */ /* 0x000fc60000000004 */
[----:B------:R-:W2:Y:S04]  /*21b0*/  LDS R33, [R5+0x8] ;  /* 0x0000080005217984 */ /* 0x000ea80000000800 */
[----:B------:R-:W3:Y:S04]  /*21c0*/  LDS R18, [R5+0xc] ;  /* 0x00000c0005127984 */ /* 0x000ee80000000800 */
[----:B------:R-:W4:Y:S04]  /*21d0*/  LDS.64 R20, [R7+-0x80] ;  /* 0xffff800007147984 */ /* 0x000f280000000a00 */
[----:B------:R-:W5:Y:S04]  /*21e0*/  LDS.64 R22, [R7+0x88] ;  /* 0x0000880007167984 */ /* 0x000f680000000a00 */
[----:B------:R-:W5:Y:S01]  /*21f0*/  LDS R8, [R5+0x90] ;  /* 0x0000900005087984 */ /* 0x000f620000000800 */
[C---:B0-----:R-:W-:Y:S01]  /*2200*/  FFMA R37, R31.reuse, R17, R10 ;  /* 0x000000111f257223 */ /* 0x041fe2000000000a */
[----:B------:R-:W-:Y:S01]  /*2210*/  FFMA R24, R31, R19, R24 ;  /* 0x000000131f187223 */ /* 0x000fe20000000018 */
[C---:B-1----:R-:W-:Y:S01]  /*2220*/  FFMA R12, R29.reuse, R17, R12 ;  /* 0x000000111d0c7223 */ /* 0x042fe2000000000c */
[----:B------:R-:W-:Y:S01]  /*2230*/  FFMA R16, R29, R19, R16 ;  /* 0x000000131d107223 */ /* 0x000fe20000000010 */
[C---:B--2---:R-:W-:Y:S01]  /*2240*/  FFMA R14, R33.reuse, R17, R14 ;  /* 0x00000011210e7223 */ /* 0x044fe2000000000e */
[----:B------:R-:W-:Y:S01]  /*2250*/  FFMA R4, R33, R19, R26 ;  /* 0x0000001321047223 */ /* 0x000fe2000000001a */
[C---:B---3--:R-:W-:Y:S01]  /*2260*/  FFMA R17, R18.reuse, R17, R28 ;  /* 0x0000001112117223 */ /* 0x048fe2000000001c */
[----:B------:R-:W-:-:S02]  /*2270*/  FFMA R35, R18, R19, R35 ;  /* 0x0000001312237223 */ /* 0x000fc40000000023 */
[----:B------:R-:W0:Y:S01]  /*2280*/  LDS R19, [R5+0x84] ;  /* 0x0000840005137984 */ /* 0x000e220000000800 */
[C---:B----4-:R-:W-:Y:S01]  /*2290*/  FFMA R36, R20.reuse, R31, R13 ;  /* 0x0000001f14247223 */ /* 0x050fe2000000000d */
[C---:B------:R-:W-:Y:S01]  /*22a0*/  FFMA R34, R20.reuse, R29, R25 ;  /* 0x0000001d14227223 */ /* 0x040fe20000000019 */
[C---:B------:R-:W-:Y:S01]  /*22b0*/  FFMA R28, R20.reuse, R33, R15 ;  /* 0x00000021141c7223 */ /* 0x040fe2000000000f */
[-C--:B------:R-:W-:Y:S01]  /*22c0*/  FFMA R20, R20, R18.reuse, R11 ;  /* 0x0000001214147223 */ /* 0x080fe2000000000b */
[----:B------:R-:W1:Y:S01]  /*22d0*/  LDS R13, [R5+0x8c] ;  /* 0x00008c00050d7984 */ /* 0x000e620000000800 */
[C---:B-----5:R-:W-:Y:S01]  /*22e0*/  FFMA R38, R22.reuse, R31, R27 ;  /* 0x0000001f16267223 */ /* 0x060fe2000000001b */
[C---:B------:R-:W-:Y:S01]  /*22f0*/  FFMA R32, R22.reuse, R33, R32 ;  /* 0x0000002116207223 */ /* 0x040fe20000000020 */
[----:B------:R-:W-:Y:S01]  /*2300*/  FFMA R30, R22, R29, R30 ;  /* 0x0000001d161e7223 */ /* 0x000fe2000000001e */
[----:B------:R-:W2:Y:S01]  /*2310*/  LDS R15, [R5+0x88] ;  /* 0x00008800050f7984 */ /* 0x000ea20000000800 */
[----:B------:R-:W-:Y:S01]  /*2320*/  FFMA R31, R8, R21, R20 ;  /* 0x00000015081f7223 */ /* 0x000fe20000000014 */
[----:B------:R-:W-:-:S02]  /*2330*/  FFMA R39, R22, R18, R9 ;  /* 0x0000001216277223 */ /* 0x000fc40000000009 */
[----:B------:R-:W3:Y:S04]  /*2340*/  LDS.64 R10, [R7+-0x100] ;  /* 0xffff0000070a7984 */ /* 0x000ee80000000a00 */
[----:B------:R-:W4:Y:S04]  /*2350*/  LDS.64 R26, [R7+0x8] ;  /* 0x00000800071a7984 */ /* 0x000f280000000a00 */
[----:B------:R-:W5:Y:S01]  /*2360*/  LDS R22, [R5+0x10c] ;  /* 0x00010c0005167984 */ /* 0x000f620000000800 */
[C---:B0-----:R-:W-:Y:S01]  /*2370*/  FFMA R29, R19.reuse, R21, R36 ;  /* 0x00000015131d7223 */ /* 0x041fe20000000024 */
[-C--:B------:R-:W-:Y:S01]  /*2380*/  FFMA R33, R19, R23.reuse, R38 ;  /* 0x0000001713217223 */ /* 0x080fe20000000026 */
[C---:B-1----:R-:W-:Y:S01]  /*2390*/  FFMA R20, R13.reuse, R23, R32 ;  /* 0x000000170d147223 */ /* 0x042fe20000000020 */
[----:B------:R-:W-:-:S02]  /*23a0*/  FFMA R25, R13, R21, R28 ;  /* 0x000000150d197223 */ /* 0x000fc4000000001c */
[----:B------:R-:W0:Y:S01]  /*23b0*/  LDS R28, [R5+0x108] ;  /* 0x00010800051c7984 */ /* 0x000e220000000800 */
[C---:B--2---:R-:W-:Y:S01]  /*23c0*/  FFMA R9, R15.reuse, R21, R34 ;  /* 0x000000150f097223 */ /* 0x044fe20000000022 */
[-C--:B------:R-:W-:Y:S01]  /*23d0*/  FFMA R21, R15, R23.reuse, R30 ;  /* 0x000000170f157223 */ /* 0x080fe2000000001e */
[----:B------:R-:W-:Y:S01]  /*23e0*/  FFMA R23, R8, R23, R39 ;  /* 0x0000001708177223 */ /* 0x000fe20000000027 */
[C---:B---3--:R-:W-:Y:S01]  /*23f0*/  FFMA R32, R10.reuse, R19, R37 ;  /* 0x000000130a207223 */ /* 0x048fe20000000025 */
[C---:B------:R-:W-:Y:S01]  /*2400*/  FFMA R37, R10.reuse, R13, R14 ;  /* 0x0000000d0a257223 */ /* 0x040fe2000000000e */
[C---:B------:R-:W-:Y:S01]  /*2410*/  FFMA R30, R10.reuse, R15, R12 ;  /* 0x0000000f0a1e7223 */ /* 0x040fe2000000000c */
[-C--:B------:R-:W-:Y:S01]  /*2420*/  FFMA R34, R10, R8.reuse, R17 ;  /* 0x000000080a227223 */ /* 0x080fe20000000011 */
[----:B------:R-:W1:Y:S01]  /*2430*/  LDS R14, [R5+0x110] ;  /* 0x00011000050e7984 */ /* 0x000e620000000800 */
[C---:B----4-:R-:W-:Y:S01]  /*2440*/  FFMA R24, R26.reuse, R19, R24 ;  /* 0x000000131a187223 */ /* 0x050fe20000000018 */
[C---:B------:R-:W-:Y:S01]  /*2450*/  FFMA R4, R26.reuse, R13, R4 ;  /* 0x0000000d1a047223 */ /* 0x040fe20000000004 */
[C---:B------:R-:W-:Y:S01]  /*2460*/  FFMA R39, R26.reuse, R8, R35 ;  /* 0x000000081a277223 */ /* 0x040fe20000000023 */
[----:B------:R-:W2:Y:S01]  /*2470*/  LDS R10, [R5+0x114] ;  /* 0x00011400050a7984 */ /* 0x000ea20000000800 */
[----:B------:R-:W-:Y:S01]  /*2480*/  FFMA R36, R26, R15, R16 ;  /* 0x0000000f1a247223 */ /* 0x000fe20000000010 */
[----:B-----5:R-:W-:-:S02]  /*2490*/  FFMA R15, R22, R11, R30 ;  /* 0x0000000b160f7223 */ /* 0x020fc4000000001e */
[----:B------:R-:W3:Y:S04]  /*24a0*/  LDS.64 R18, [R7+-0x78] ;  /* 0xffff880007127984 */ /* 0x000ee80000000a00 */
[----:B------:R-:W4:Y:S04]  /*24b0*/  LDS.64 R12, [R7+0x90] ;  /* 0x00009000070c7984 */ /* 0x000f280000000a00 */
[----:B------:R-:W5:Y:S01]  /*24c0*/  LDS R26, [R5+0x190] ;  /* 0x00019000051a7984 */ /* 0x000f620000000800 */
[C---:B0-----:R-:W-:Y:S01]  /*24d0*/  FFMA R35, R28.reuse, R11, R32 ;  /* 0x0000000b1c237223 */ /* 0x041fe20000000020 */
[----:B------:R-:W-:-:S02]  /*24e0*/  FFMA R16, R28, R27, R24 ;  /* 0x0000001b1c107223 */ /* 0x000fc40000000018 */
[----:B------:R-:W0:Y:S01]  /*24f0*/  LDS R24, [R5+0x194] ;  /* 0x0001940005187984 */ /* 0x000e220000000800 */
[C---:B-1----:R-:W-:Y:S01]  /*2500*/  FFMA R17, R14.reuse, R11, R37 ;  /* 0x0000000b0e117223 */ /* 0x042fe20000000025 */
[----:B------:R-:W-:Y:S01]  /*2510*/  FFMA R4, R14, R27, R4 ;  /* 0x0000001b0e047223 */ /* 0x000fe20000000004 */
[----:B--2---:R-:W-:Y:S01]  /*2520*/  FFMA R37, R10, R11, R34 ;  /* 0x0000000b0a257223 */ /* 0x004fe20000000022 */
[-C--:B------:R-:W-:Y:S01]  /*2530*/  FFMA R11, R22, R27.reuse, R36 ;  /* 0x0000001b160b7223 */ /* 0x080fe20000000024 */
[----:B------:R-:W-:Y:S01]  /*2540*/  FFMA R27, R10, R27, R39 ;  /* 0x0000001b0a1b7223 */ /* 0x000fe20000000027 */
[C---:B---3--:R-:W-:Y:S01]  /*2550*/  FFMA R32, R18.reuse, R28, R29 ;  /* 0x0000001c12207223 */ /* 0x048fe2000000001d */
[C---:B------:R-:W-:Y:S01]  /*2560*/  FFMA R30, R18.reuse, R22, R9 ;  /* 0x00000016121e7223 */ /* 0x040fe20000000009 */
[C---:B------:R-:W-:Y:S01]  /*2570*/  FFMA R29, R18.reuse, R14, R25 ;  /* 0x0000000e121d7223 */ /* 0x040fe20000000019 */
[----:B------:R-:W-:Y:S01]  /*2580*/  FFMA R34, R18, R10, R31 ;  /* 0x0000000a12227223 */ /* 0x000fe2000000001f */
[----:B------:R-:W1:Y:S01]  /*2590*/  LDS R25, [R5+0x18c] ;  /* 0x00018c0005197984 */ /* 0x000e620000000800 */
[C---:B----4-:R-:W-:Y:S01]  /*25a0*/  FFMA R28, R12.reuse, R28, R33 ;  /* 0x0000001c0c1c7223 */ /* 0x050fe20000000021 */
[C---:B------:R-:W-:Y:S01]  /*25b0*/  FFMA R33, R12.reuse, R22, R21 ;  /* 0x000000160c217223 */ /* 0x040fe20000000015 */
[C---:B------:R-:W-:Y:S01]  /*25c0*/  FFMA R14, R12.reuse, R14, R20 ;  /* 0x0000000e0c0e7223 */ /* 0x040fe20000000014 */
[----:B------:R-:W2:Y:S01]  /*25d0*/  LDS R18, [R5+0x198] ;  /* 0x0001980005127984 */ /* 0x000ea20000000800 */
[----:B------:R-:W-:Y:S01]  /*25e0*/  FFMA R39, R12, R10, R23 ;  /* 0x0000000a0c277223 */ /* 0x000fe20000000017 */
[C---:B-----5:R-:W-:Y:S01]  /*25f0*/  FFMA R31, R26.reuse, R19, R30 ;  /* 0x000000131a1f7223 */ /* 0x060fe2000000001e */
[----:B------:R-:W-:Y:S01]  /*2600*/  FFMA R33, R26, R13, R33 ;  /* 0x0000000d1a217223 */ /* 0x000fe20000000021 */
[----:B------:R-:W3:Y:S04]  /*2610*/  LDS.64 R8, [R7+-0xf8] ;  /* 0xffff080007087984 */ /* 0x000ee80000000a00 */
[----:B------:R-:W4:Y:S04]  /*2620*/  LDS.64 R20, [R7+0x10] ;  /* 0x0000100007147984 */ /* 0x000f280000000a00 */
[----:B------:R-:W5:Y:S01]  /*2630*/  LDS R30, [R5+0x214] ;  /* 0x00021400051e7984 */ /* 0x000f620000000800 */
[-C--:B0-----:R-:W-:Y:S01]  /*2640*/  FFMA R29, R24, R19.reuse, R29 ;  /* 0x00000013181d7223 */ /* 0x081fe2000000001d */
[C---:B-1----:R-:W-:Y:S01]  /*2650*/  FFMA R23, R25.reuse, R19, R32 ;  /* 0x0000001319177223 */ /* 0x042fe20000000020 */
[----:B------:R-:W-:Y:S01]  /*2660*/  FFMA R22, R25, R13, R28 ;  /* 0x0000000d19167223 */ /* 0x000fe2000000001c */
[----:B------:R-:W0:Y:S01]  /*2670*/  LDS R32, [R5+0x210] ;  /* 0x0002100005207984 */ /* 0x000e220000000800 */
[----:B--2---:R-:W-:Y:S01]  /*2680*/  FFMA R10, R18, R19, R34 ;  /* 0x00000013120a7223 */ /* 0x004fe20000000022 */
[-C--:B------:R-:W-:Y:S01]  /*2690*/  FFMA R19, R24, R13.reuse, R14 ;  /* 0x0000000d18137223 */ /* 0x080fe2000000000e */
[----:B------:R-:W-:Y:S01]  /*26a0*/  FFMA R28, R18, R13, R39 ;  /* 0x0000000d121c7223 */ /* 0x000fe20000000027 */
[CC--:B---3--:R-:W-:Y:S01]  /*26b0*/  FFMA R36, R8.reuse, R25.reuse, R35 ;  /* 0x0000001908247223 */ /* 0x0c8fe20000000023 */
        /* <DEDUP_REMOVED lines=15> */
[----:B------:R-:W-:Y:S01]  /*27b0*/  LDS R36, [R5+0x31c] ;  /* 0x00031c0005247984 */ /* 0x000fe20000000800 */
[C---:B-1----:R-:W-:Y:S01]  /*27c0*/  FFMA R16, R17.reuse, R21, R18 ;  /* 0x0000001511107223 */ /* 0x042fe20000000012 */
[CC--:B--2---:R-:W-:Y:S01]  /*27d0*/  FFMA R11, R8.reuse, R9.reuse, R35 ;  /* 0x00000009080b7223 */ /* 0x0c4fe20000000023 */
[----:B------:R-:W-:Y:S01]  /*27e0*/  FFMA R9, R17, R9, R37 ;  /* 0x0000000911097223 */ /* 0x000fe20000000025 */
[-C--:B------:R-:W-:Y:S01]  /*27f0*/  FFMA R35, R8, R21.reuse, R24 ;  /* 0x0000001508237223 */ /* 0x080fe20000000018 */
[----:B------:R-:W-:Y:S01]  /*2800*/  FFMA R37, R30, R21, R26 ;  /* 0x000000151e257223 */ /* 0x000fe2000000001a */
[C---:B---3--:R-:W-:Y:S01]  /*2810*/  FFMA R23, R12.reuse, R32, R23 ;  /* 0x000000200c177223 */ /* 0x048fe20000000017 */
[C---:B------:R-:W-:Y:S01]  /*2820*/  FFMA R31, R12.reuse, R30, R31 ;  /* 0x0000001e0c1f7223 */ /* 0x040fe2000000001f */
[CC--:B------:R-:W-:Y:S01]  /*2830*/  FFMA R29, R12.reuse, R8.reuse, R29 ;  /* 0x000000080c1d7223 */ /* 0x0c0fe2000000001d */
[-C--:B------:R-:W-:Y:S01]  /*2840*/  FFMA R10, R12, R17.reuse, R10 ;  /* 0x000000110c0a7223 */ /* 0x080fe2000000000a */
[----:B------:R-:W0:Y:S01]  /*2850*/  LDS R24, [R5+0x294] ;  /* 0x0002940005187984 */ /* 0x000e220000000800 */
[C---:B----4-:R-:W-:Y:S01]  /*2860*/  FFMA R8, R14.reuse, R8, R19 ;  /* 0x000000080e087223 */ /* 0x050fe20000000013 */
[C---:B------:R-:W-:Y:S01]  /*2870*/  FFMA R39, R14.reuse, R17, R28 ;  /* 0x000000110e277223 */ /* 0x040fe2000000001c */
[C---:B------:R-:W-:Y:S01]  /*2880*/  FFMA R32, R14.reuse, R32, R22 ;  /* 0x000000200e207223 */ /* 0x040fe20000000016 */
[----:B------:R-:W1:Y:S01]  /*2890*/  LDS R12, [R5+0x29c] ;  /* 0x00029c00050c7984 */ /* 0x000e620000000800 */
[----:B------:R-:W-:Y:S01]  /*28a0*/  FFMA R33, R14, R30, R33 ;  /* 0x0000001e0e217223 */ /* 0x000fe20000000021 */
[----:B-----5:R-:W-:-:S02]  /*28b0*/  FFMA R22, R34, R13, R31 ;  /* 0x0000000d22167223 */ /* 0x020fc4000000001f */
[----:B------:R-:W2:Y:S04]  /*28c0*/  LDS R26, [R5+0x2a0] ;  /* 0x0002a000051a7984 */ /* 0x000ea80000000800 */
[----:B------:R-:W3:Y:S04]  /*28d0*/  LDS.64 R20, [R7+-0xf0] ;  /* 0xffff100007147984 */ /* 0x000ee80000000a00 */
[----:B------:R-:W4:Y:S01]  /*28e0*/  LDS.64 R18, [R7+0x18] ;  /* 0x0000180007127984 */ /* 0x000f220000000a00 */
[-C--:B0-----:R-:W-:Y:S01]  /*28f0*/  FFMA R30, R24, R13.reuse, R23 ;  /* 0x0000000d181e7223 */ /* 0x081fe20000000017 */
[C---:B-1----:R-:W-:Y:S01]  /*2900*/  FFMA R17, R12.reuse, R13, R29 ;  /* 0x0000000d0c117223 */ /* 0x042fe2000000001d */
[----:B------:R-:W-:Y:S01]  /*2910*/  FFMA R23, R12, R15, R8 ;  /* 0x0000000f0c177223 */ /* 0x000fe20000000008 */
[----:B--2---:R-:W-:Y:S01]  /*2920*/  FFMA R14, R26, R13, R10 ;  /* 0x0000000d1a0e7223 */ /* 0x004fe2000000000a */
[-C--:B------:R-:W-:Y:S01]  /*2930*/  FFMA R13, R24, R15.reuse, R32 ;  /* 0x0000000f180d7223 */ /* 0x080fe20000000020 */
[-C--:B------:R-:W-:Y:S01]  /*2940*/  FFMA R8, R26, R15.reuse, R39 ;  /* 0x0000000f1a087223 */ /* 0x080fe20000000027 */
[----:B------:R-:W0:Y:S01]  /*2950*/  LDS R32, [R5+0x320] ;  /* 0x0003200005207984 */ /* 0x000e220000000800 */
[C---:B---3--:R-:W-:Y:S01]  /*2960*/  FFMA R28, R20.reuse, R24, R27 ;  /* 0x00000018141c7223 */ /* 0x048fe2000000001b */
[C---:B------:R-:W-:Y:S01]  /*2970*/  FFMA R25, R20.reuse, R34, R25 ;  /* 0x0000002214197223 */ /* 0x040fe20000000019 */
[C---:B------:R-:W-:Y:S01]  /*2980*/  FFMA R11, R20.reuse, R12, R11 ;  /* 0x0000000c140b7223 */ /* 0x040fe2000000000b */
[----:B------:R-:W-:Y:S01]  /*2990*/  FFMA R20, R20, R26, R9 ;  /* 0x0000001a14147223 */ /* 0x000fe20000000009 */
[----:B------:R-:W1:Y:S01]  /*29a0*/  LDS R27, [R5+0x318] ;  /* 0x00031800051b7984 */ /* 0x000e620000000800 */
[C---:B----4-:R-:W-:Y:S01]  /*29b0*/  FFMA R24, R18.reuse, R24, R4 ;  /* 0x0000001812187223 */ /* 0x050fe20000000004 */
[----:B------:R-:W-:Y:S01]  /*29c0*/  FFMA R37, R18, R34, R37 ;  /* 0x0000002212257223 */ /* 0x000fe20000000025 */
[----:B------:R-:W-:Y:S01]  /*29d0*/  FFMA R10, R34, R15, R33 ;  /* 0x0000000f220a7223 */ /* 0x000fe20000000021 */
[----:B------:R-:W2:Y:S01]  /*29e0*/  LDS R39, [R7+-0x68] ;  /* 0xffff980007277984 */ /* 0x000ea20000000800 */
[C---:B------:R-:W-:Y:S01]  /*29f0*/  FFMA R29, R18.reuse, R12, R35 ;  /* 0x0000000c121d7223 */ /* 0x040fe20000000023 */
[----:B------:R-:W-:Y:S01]  /*2a00*/  FFMA R16, R18, R26, R16 ;  /* 0x0000001a12107223 */ /* 0x000fe20000000010 */
[C---:B------:R-:W-:Y:S01]  /*2a10*/  FFMA R31, R36.reuse, R19, R37 ;  /* 0x00000013241f7223 */ /* 0x040fe20000000025 */
[----:B------:R3:W4:Y:S01]  /*2a20*/  LDS R9, [R5+0x324] ;  /* 0x0003240005097984 */ /* 0x0007220000000800 */
[----:B------:R-:W-:-:S03]  /*2a30*/  FFMA R35, R36, R21, R25 ;  /* 0x0000001524237223 */ /* 0x000fc60000000019 */
[----:B------:R5:W4:Y:S01]  /*2a40*/  LDS R4, [R7+0xa0] ;  /* 0x0000a00007047984 */ /* 0x000b220000000800 */
[----:B---3--:R-:W-:Y:S01]  /*2a50*/  IADD3 R5, PT, PT, R5, 0x420, RZ ;  /* 0x0000042005057810 */ /* 0x008fe20007ffe0ff */
[----:B-----5:R-:W-:Y:S02]  /*2a60*/  VIADD R7, R7, 0x20 ;  /* 0x0000002007077836 */ /* 0x020fe40000000000 */
[C---:B0-----:R-:W-:Y:S01]  /*2a70*/  FFMA R11, R32.reuse, R21, R11 ;  /* 0x00000015200b7223 */ /* 0x041fe2000000000b */
[----:B------:R-:W-:Y:S01]  /*2a80*/  FFMA R29, R32, R19, R29 ;  /* 0x00000013201d7223 */ /* 0x000fe2000000001d */
[C---:B-1----:R-:W-:Y:S01]  /*2a90*/  FFMA R12, R27.reuse, R21, R28 ;  /* 0x000000151b0c7223 */ /* 0x042fe2000000001c */
[----:B------:R-:W-:Y:S01]  /*2aa0*/  FFMA R33, R27, R19, R24 ;  /* 0x000000131b217223 */ /* 0x000fe20000000018 */
[C---:B--2---:R-:W-:Y:S01]  /*2ab0*/  FFMA R26, R39.reuse, R27, R30 ;  /* 0x0000001b271a7223 */ /* 0x044fe2000000001e */
[C---:B------:R-:W-:Y:S01]  /*2ac0*/  FFMA R25, R39.reuse, R36, R22 ;  /* 0x0000002427197223 */ /* 0x040fe20000000016 */
[----:B------:R-:W-:Y:S01]  /*2ad0*/  FFMA R15, R39, R32, R17 ;  /* 0x00000020270f7223 */ /* 0x000fe20000000011 */
[C---:B----4-:R-:W-:Y:S01]  /*2ae0*/  FFMA R28, R9.reuse, R21, R20 ;  /* 0x00000015091c7223 */ /* 0x050fe20000000014 */
[----:B------:R-:W-:Y:S01]  /*2af0*/  FFMA R20, R9, R19, R16 ;  /* 0x0000001309147223 */ /* 0x000fe20000000010 */
[----:B------:R-:W-:Y:S01]  /*2b00*/  FFMA R24, R39, R9, R14 ;  /* 0x0000000927187223 */ /* 0x000fe2000000000e */
[C---:B------:R-:W-:Y:S01]  /*2b10*/  FFMA R27, R4.reuse, R27, R13 ;  /* 0x0000001b041b7223 */ /* 0x040fe2000000000d */
[C---:B------:R-:W-:Y:S01]  /*2b20*/  FFMA R37, R4.reuse, R36, R10 ;  /* 0x0000002404257223 */ /* 0x040fe2000000000a */
[C---:B------:R-:W-:Y:S01]  /*2b30*/  FFMA R23, R4.reuse, R32, R23 ;  /* 0x0000002004177223 */ /* 0x040fe20000000017 */
[----:B------:R-:W-:Y:S01]  /*2b40*/  FFMA R4, R4, R9, R8 ;  /* 0x0000000904047223 */ /* 0x000fe20000000008 */
[----:B------:R-:W-:Y:S06]  /*2b50*/  BRA.U UP0, `(.L_x_6) ;  /* 0xfffffff500247547 */ /* 0x000fec000b83ffff */
[----:B------:R-:W-:Y:S01]  /*2b60*/  BAR.SYNC.DEFER_BLOCKING 0x0 ;  /* 0x0000000000007b1d */ /* 0x000fe20000010000 */
[----:B------:R-:W-:Y:S02]  /*2b70*/  UISETP.LT.AND UP0, UPT, UR8, 0x1, UPT ;  /* 0x000000010800788c */ /* 0x000fe4000bf01270 */
[----:B------:R-:W-:Y:S02]  /*2b80*/  ULOP3.LUT UR5, UR5, 0x1, URZ, 0x3c, !UPT ;  /* 0x0000000105057892 */ /* 0x000fe4000f8e3cff */
[----:B------:R-:W-:-:S04]  /*2b90*/  USEL UR7, UR8, 0x1, !UP0 ;  /* 0x0000000108077887 */ /* 0x000fc8000c000000 */
[----:B------:R-:W-:-:S09]  /*2ba0*/  UISETP.NE.AND UP0, UPT, UR4, UR7, UPT ;  /* 0x000000070400728c */ /* 0x000fd2000bf05270 */
[----:B------:R-:W-:Y:S05]  /*2bb0*/  BRA.U UP0, `(.L_x_7) ;  /* 0xffffffe100e87547 */ /* 0x000fea000b83ffff */
.L_x_4:
[----:B----4-:R-:W0:Y:S01]  /*2bc0*/  S2R R5, SR_CTAID.Y ;  /* 0x0000000000057919 */ /* 0x010e220000002600 */
[----:B------:R-:W1:Y:S01]  /*2bd0*/  LDCU UR7, c[0x0][0x3a0] ;  /* 0x00007400ff0777ac */ /* 0x000e620008000800 */
[----:B------:R-:W-:Y:S01]  /*2be0*/  IADD3 R0, PT, PT, R3, UR6, RZ ;  /* 0x0000000603007c10 */ /* 0x000fe2000fffe0ff */
[----:B------:R-:W2:Y:S04]  /*2bf0*/  LDCU UR8, c[0x0][0x398] ;  /* 0x00007300ff0877ac */ /* 0x000ea80008000800 */
[C---:B------:R-:W-:Y:S01]  /*2c00*/  VIADD R17, R0.reuse, 0x2 ;  /* 0x0000000200117836 */ /* 0x040fe20000000000 */
[----:B------:R-:W3:Y:S01]  /*2c10*/  LDCU.64 UR4, c[0x0][0x390] ;  /* 0x00007200ff0477ac */ /* 0x000ee20008000a00 */
[C---:B-1----:R-:W-:Y:S02]  /*2c20*/  ISETP.GE.AND P0, PT, R0.reuse, UR7, PT ;  /* 0x0000000700007c0c */ /* 0x042fe4000bf06270 */
[C---:B------:R-:W-:Y:S01]  /*2c30*/  ISETP.GE.AND P1, PT, R0.reuse, UR7, PT ;  /* 0x0000000700007c0c */ /* 0x040fe2000bf26270 */
[----:B0-----:R-:W-:Y:S01]  /*2c40*/  IMAD R10, R5, 0x20, R2 ;  /* 0x00000020050a7824 */ /* 0x001fe200078e0202 */
[----:B------:R-:W-:Y:S01]  /*2c50*/  SHF.R.S32.HI R5, RZ, 0x1f, R0 ;  /* 0x0000001fff057819 */ /* 0x000fe20000011400 */
[----:B------:R-:W-:-:S02]  /*2c60*/  VIADD R2, R0, 0x1 ;  /* 0x0000000100027836 */ /* 0x000fc40000000000 */
[C---:B------:R-:W-:Y:S01]  /*2c70*/  IMAD R13, R10.reuse, UR7, RZ ;  /* 0x000000070a0d7c24 */ /* 0x040fe2000f8e02ff */
[C---:B--2---:R-:W-:Y:S02]  /*2c80*/  ISETP.LT.AND P0, PT, R10.reuse, UR8, !P0 ;  /* 0x000000080a007c0c */ /* 0x044fe4000c701270 */
[----:B------:R-:W-:Y:S02]  /*2c90*/  IADD3 R16, PT, PT, R10, 0x1, RZ ;  /* 0x000000010a107810 */ /* 0x000fe40007ffe0ff */
[----:B------:R-:W-:Y:S02]  /*2ca0*/  ISETP.GE.AND P3, PT, R2, UR7, PT ;  /* 0x0000000702007c0c */ /* 0x000fe4000bf66270 */
[----:B------:R-:W-:Y:S02]  /*2cb0*/  ISETP.GE.OR P4, PT, R16, UR8, P1 ;  /* 0x0000000810007c0c */ /* 0x000fe40008f86670 */
[----:B------:R-:W-:Y:S02]  /*2cc0*/  IADD3 R7, P2, PT, R0, R13, RZ ;  /* 0x0000000d00077210 */ /* 0x000fe40007f5e0ff */
[----:B------:R-:W-:-:S02]  /*2cd0*/  ISETP.GE.OR P6, PT, R10, UR8, P3 ;  /* 0x000000080a007c0c */ /* 0x000fc40009fc6670 */
[----:B------:R-:W-:Y:S01]  /*2ce0*/  LEA.HI.X.SX32 R14, R13, R5, 0x1, P2 ;  /* 0x000000050d0e7211 */ /* 0x000fe200010f0eff */
[----:B------:R-:W0:Y:S01]  /*2cf0*/  @P0 LDC.64 R8, c[0x0][0x390] ;  /* 0x0000e400ff080b82 */ /* 0x000e220000000a00 */
[C---:B------:R-:W-:Y:S02]  /*2d00*/  @P0 IADD3 R3, PT, PT, R0.reuse, R13, RZ ;  /* 0x0000000d00030210 */ /* 0x040fe40007ffe0ff */
[----:B---3--:R-:W-:Y:S02]  /*2d10*/  LEA R6, P5, R7, UR4, 0x2 ;  /* 0x0000000407067c11 */ /* 0x008fe4000f8a10ff */
[----:B------:R-:W-:Y:S02]  /*2d20*/  ISETP.GE.AND P2, PT, R17, UR7, PT ;  /* 0x0000000711007c0c */ /* 0x000fe4000bf46270 */
[----:B------:R-:W-:Y:S02]  /*2d30*/  IADD3 R17, PT, PT, R0, 0x3, RZ ;  /* 0x0000000300117810 */ /* 0x000fe40007ffe0ff */
[----:B------:R-:W-:-:S02]  /*2d40*/  LEA.HI.X R7, R7, UR5, R14, 0x2, P5 ;  /* 0x0000000507077c11 */ /* 0x000fc4000a8f140e */
[C---:B------:R-:W-:Y:S02]  /*2d50*/  ISETP.GE.OR P5, PT, R10.reuse, UR8, P2 ;  /* 0x000000080a007c0c */ /* 0x040fe400097a6670 */
[----:B------:R-:W-:Y:S01]  /*2d60*/  IADD3 R14, PT, PT, R10, 0x2, RZ ;  /* 0x000000020a0e7810 */ /* 0x000fe20007ffe0ff */
[----:B0-----:R-:W-:Y:S02]  /*2d70*/  @P0 IMAD.WIDE R8, R3, 0x4, R8 ;  /* 0x0000000403080825 */ /* 0x001fe400078e0208 */
[----:B------:R-:W0:Y:S03]  /*2d80*/  @!P4 LDC.64 R2, c[0x0][0x390] ;  /* 0x0000e400ff02cb82 */ /* 0x000e260000000a00 */
[----:B------:R1:W-:Y:S01]  /*2d90*/  @P0 STG.E desc[UR12][R8.64], R12 ;  /* 0x0000000c08000986 */ /* 0x0003e2000c10190c */
[----:B------:R-:W-:Y:S01]  /*2da0*/  ISETP.GE.AND P0, PT, R17, UR7, PT ;  /* 0x0000000711007c0c */ /* 0x000fe2000bf06270 */
[----:B------:R-:W-:-:S02]  /*2db0*/  VIADD R17, R13, UR7 ;  /* 0x000000070d117c36 */ /* 0x000fc40008000000 */
[----:B------:R-:W-:Y:S01]  /*2dc0*/  @!P6 STG.E desc[UR12][R6.64+0x4], R35 ;  /* 0x000004230600e986 */ /* 0x000fe2000c10190c */
[----:B------:R-:W-:Y:S01]  /*2dd0*/  ISETP.GE.OR P6, PT, R10, UR8, P0 ;  /* 0x000000080a007c0c */ /* 0x000fe200087c6670 */
[----:B------:R-:W-:Y:S02]  /*2de0*/  @!P4 IMAD.IADD R13, R0, 0x1, R17 ;  /* 0x00000001000dc824 */ /* 0x000fe400078e0211 */
[----:B------:R2:W-:Y:S01]  /*2df0*/  @!P5 STG.E desc[UR12][R6.64+0x8], R11 ;  /* 0x0000080b0600d986 */ /* 0x0005e2000c10190c */
[----:B------:R-:W-:-:S09]  /*2e00*/  ISETP.GE.OR P5, PT, R14, UR8, P1 ;  /* 0x000000080e007c0c */ /* 0x000fd20008fa6670 */
[----:B------:R3:W-:Y:S01]  /*2e10*/  @!P6 STG.E desc[UR12][R6.64+0xc], R28 ;  /* 0x00000c1c0600e986 */ /* 0x0007e2000c10190c */
[----:B-1----:R-:W-:Y:S01]  /*2e20*/  IADD3 R9, P6, PT, R0, R17, RZ ;  /* 0x0000001100097210 */ /* 0x002fe20007fde0ff */
[----:B0-----:R-:W-:Y:S01]  /*2e30*/  @!P4 IMAD.WIDE R2, R13, 0x4, R2 ;  /* 0x000000040d02c825 */ /* 0x001fe200078e0202 */
[----:B--2---:R-:W-:Y:S01]  /*2e40*/  IADD3 R11, PT, PT, R10, 0x3, RZ ;  /* 0x000000030a0b7810 */ /* 0x004fe20007ffe0ff */
[----:B------:R-:W0:Y:S01]  /*2e50*/  @!P5 LDC.64 R12, c[0x0][0x390] ;  /* 0x0000e400ff0cdb82 */ /* 0x000e220000000a00 */
[C---:B------:R-:W-:Y:S01]  /*2e60*/  LEA.HI.X.SX32 R18, R17.reuse, R5, 0x1, P6 ;  /* 0x0000000511127211 */ /* 0x040fe200030f0eff */
[----:B------:R-:W-:Y:S01]  /*2e70*/  VIADD R17, R17, UR7 ;  /* 0x0000000711117c36 */ /* 0x000fe20008000000 */
[----:B------:R1:W-:Y:S01]  /*2e80*/  @!P4 STG.E desc[UR12][R2.64], R26 ;  /* 0x0000001a0200c986 */ /* 0x0003e2000c10190c */
[----:B------:R-:W-:Y:S02]  /*2e90*/  ISETP.GE.OR P4, PT, R16, UR8, P3 ;  /* 0x0000000810007c0c */ /* 0x000fe40009f86670 */
[----:B------:R-:W-:-:S02]  /*2ea0*/  LEA R8, P6, R9, UR4, 0x2 ;  /* 0x0000000409087c11 */ /* 0x000fc4000f8c10ff */
[----:B------:R-:W-:Y:S02]  /*2eb0*/  ISETP.GE.OR P1, PT, R11, UR8, P1 ;  /* 0x000000080b007c0c */ /* 0x000fe40008f26670 */
[----:B------:R-:W-:Y:S02]  /*2ec0*/  LEA.HI.X R9, R9, UR5, R18, 0x2, P6 ;  /* 0x0000000509097c11 */ /* 0x000fe4000b0f1412 */
[----:B------:R-:W-:Y:S02]  /*2ed0*/  ISETP.GE.OR P6, PT, R16, UR8, P2 ;  /* 0x0000000810007c0c */ /* 0x000fe400097c6670 */
[----:B---3--:R-:W-:-:S03]  /*2ee0*/  @!P5 IADD3 R7, PT, PT, R0, R17, RZ ;  /* 0x000000110007d210 */ /* 0x008fc60007ffe0ff */
[----:B------:R-:W-:Y:S01]  /*2ef0*/  @!P4 STG.E desc[UR12][R8.64+0x4], R25 ;  /* 0x000004190800c986 */ /* 0x000fe2000c10190c */
[----:B------:R-:W-:-:S03]  /*2f00*/  ISETP.GE.OR P4, PT, R16, UR8, P0 ;  /* 0x0000000810007c0c */ /* 0x000fc60008786670 */
[----:B-1----:R-:W1:Y:S01]  /*2f10*/  @!P1 LDC.64 R2, c[0x0][0x390] ;  /* 0x0000e400ff029b82 */ /* 0x002e620000000a00 */
[----:B0-----:R-:W-:-:S03]  /*2f20*/  @!P5 IMAD.WIDE R12, R7, 0x4, R12 ;  /* 0x00000004070cd825 */ /* 0x001fc600078e020c */
[----:B------:R-:W-:Y:S01]  /*2f30*/  @!P6 STG.E desc[UR12][R8.64+0x8], R15 ;  /* 0x0000080f0800e986 */ /* 0x000fe2000c10190c */
[----:B------:R-:W-:-:S04]  /*2f40*/  IADD3 R10, P6, PT, R0, R17, RZ ;  /* 0x00000011000a7210 */ /* 0x000fc80007fde0ff */
[C---:B------:R-:W-:Y:S01]  /*2f50*/  LEA.HI.X.SX32 R7, R17.reuse, R5, 0x1, P6 ;  /* 0x0000000511077211 */ /* 0x040fe200030f0eff */
[----:B------:R0:W-:Y:S01]  /*2f60*/  @!P4 STG.E desc[UR12][R8.64+0xc], R24 ;  /* 0x00000c180800c986 */ /* 0x0001e2000c10190c */
[----:B------:R-:W-:Y:S01]  /*2f70*/  ISETP.GE.OR P4, PT, R14, UR8, P3 ;  /* 0x000000080e007c0c */ /* 0x000fe20009f86670 */
[----:B------:R-:W-:Y:S01]  /*2f80*/  VIADD R17, R17, UR7 ;  /* 0x0000000711117c36 */ /* 0x000fe20008000000 */
[----:B------:R-:W-:Y:S01]  /*2f90*/  LEA R6, P6, R10, UR4, 0x2 ;  /* 0x000000040a067c11 */ /* 0x000fe2000f8c10ff */
[----:B------:R2:W-:Y:S01]  /*2fa0*/  @!P5 STG.E desc[UR12][R12.64], R33 ;  /* 0x000000210c00d986 */ /* 0x0005e2000c10190c */
[----:B------:R-:W-:Y:S02]  /*2fb0*/  ISETP.GE.OR P5, PT, R14, UR8, P0 ;  /* 0x000000080e007c0c */ /* 0x000fe400087a6670 */
[----:B------:R-:W-:Y:S02]  /*2fc0*/  LEA.HI.X R7, R10, UR5, R7, 0x2, P6 ;  /* 0x000000050a077c11 */ /* 0x000fe4000b0f1407 */
[----:B------:R-:W-:-:S02]  /*2fd0*/  ISETP.GE.OR P6, PT, R14, UR8, P2 ;  /* 0x000000080e007c0c */ /* 0x000fc400097c6670 */
[C---:B------:R-:W-:Y:S02]  /*2fe0*/  ISETP.GE.OR P3, PT, R11.reuse, UR8, P3 ;  /* 0x000000080b007c0c */ /* 0x040fe40009f66670 */
[C---:B------:R-:W-:Y:S01]  /*2ff0*/  ISETP.GE.OR P2, PT, R11.reuse, UR8, P2 ;  /* 0x000000080b007c0c */ /* 0x040fe20009746670 */
[----:B------:R2:W-:Y:S01]  /*3000*/  @!P4 STG.E desc[UR12][R6.64+0x4], R31 ;  /* 0x0000041f0600c986 */ /* 0x0005e2000c10190c */
[CC--:B------:R-:W-:Y:S02]  /*3010*/  IADD3 R10, P4, PT, R0.reuse, R17.reuse, RZ ;  /* 0x00000011000a7210 */ /* 0x0c0fe40007f9e0ff */
[----:B------:R-:W-:Y:S01]  /*3020*/  ISETP.GE.OR P0, PT, R11, UR8, P0 ;  /* 0x000000080b007c0c */ /* 0x000fe20008706670 */
[----:B------:R2:W-:Y:S01]  /*3030*/  @!P5 STG.E desc[UR12][R6.64+0xc], R20 ;  /* 0x00000c140600d986 */ /* 0x0005e2000c10190c */
[----:B0-----:R-:W-:Y:S02]  /*3040*/  @!P1 IADD3 R9, PT, PT, R0, R17, RZ ;  /* 0x0000001100099210 */ /* 0x001fe40007ffe0ff */
[----:B------:R-:W-:Y:S01]  /*3050*/  LEA.HI.X.SX32 R5, R17, R5, 0x1, P4 ;  /* 0x0000000511057211 */ /* 0x000fe200020f0eff */
[----:B------:R2:W-:Y:S01]  /*3060*/  @!P6 STG.E desc[UR12][R6.64+0x8], R29 ;  /* 0x0000081d0600e986 */ /* 0x0005e2000c10190c */
[----:B------:R-:W-:Y:S01]  /*3070*/  LEA R8, P4, R10, UR4, 0x2 ;  /* 0x000000040a087c11 */ /* 0x000fe2000f8810ff */
[----:B-1----:R-:W-:-:S03]  /*3080*/  @!P1 IMAD.WIDE R2, R9, 0x4, R2 ;  /* 0x0000000409029825 */ /* 0x002fc600078e0202 */
[----:B------:R-:W-:Y:S02]  /*3090*/  LEA.HI.X R9, R10, UR5, R5, 0x2, P4 ;  /* 0x000000050a097c11 */ /* 0x000fe4000a0f1405 */
[----:B------:R2:W-:Y:S04]  /*30a0*/  @!P1 STG.E desc[UR12][R2.64], R27 ;  /* 0x0000001b02009986 */ /* 0x0005e8000c10190c */
[----:B------:R2:W-:Y:S04]  /*30b0*/  @!P3 STG.E desc[UR12][R8.64+0x4], R37 ;  /* 0x000004250800b986 */ /* 0x0005e8000c10190c */
[----:B------:R2:W-:Y:S01]  /*30c0*/  @!P2 STG.E desc[UR12][R8.64+0x8], R23 ;  /* 0x000008170800a986 */ /* 0x0005e2000c10190c */
[----:B------:R-:W-:Y:S05]  /*30d0*/  @P0 EXIT ;  /* 0x000000000000094d */ /* 0x000fea0003800000 */
[----:B------:R-:W-:Y:S01]  /*30e0*/  STG.E desc[UR12][R8.64+0xc], R4 ;  /* 0x00000c0408007986 */ /* 0x000fe2000c10190c */
[----:B------:R-:W-:Y:S05]  /*30f0*/  EXIT ;  /* 0x000000000000794d */ /* 0x000fea0003800000 */
.L_x_8:
        /* <DEDUP_REMOVED lines=16> */
.L_x_22:


//--------------------- .text.matrix_multiplication_kernel_register_blocking --------------------------
	.section	.text.matrix_multiplication_kernel_register_blocking,"ax",@progbits
	.align	128
        .global         matrix_multiplication_kernel_register_blocking
        .type           matrix_multiplication_kernel_register_blocking,@function
        .size           matrix_multiplication_kernel_register_blocking,(.L_x_23 - matrix_multiplication_kernel_register_blocking)
        .other          matrix_multiplication_kernel_register_blocking,@"STO_CUDA_ENTRY STV_DEFAULT"
matrix_multiplication_kernel_register_blocking:
.text.matrix_multiplication_kernel_register_blocking:
[----:B------:R-:W-:Y:S01]  /*0000*/  LDC R1, c[0x0][0x37c] ;  /* 0x0000df00ff017b82 */ /* 0x000fe20000000800 */
[----:B------:R-:W0:Y:S07]  /*0010*/  LDCU UR4, c[0x0][0x39c] ;  /* 0x00007380ff0477ac */ /* 0x000e2e0008000800 */
[----:B------:R-:W1:Y:S01]  /*0020*/  S2UR UR5, SR_CTAID.X ;  /* 0x00000000000579c3 */ /* 0x000e620000002500 */
[----:B------:R-:W2:Y:S01]  /*0030*/  S2R R0, SR_TID.Y ;  /* 0x0000000000007919 */ /* 0x000ea20000002200 */
[----:B------:R-:W-:Y:S01]  /*0040*/  HFMA2 R18, -RZ, RZ, 0, 0 ;  /* 0x00000000ff127431 */ /* 0x000fe200000001ff */
[----:B------:R-:W-:Y:S01]  /*0050*/  CS2R R22, SRZ ;  /* 0x0000000000167805 */ /* 0x000fe2000001ff00 */
[----:B------:R-:W-:Y:S01]  /*0060*/  HFMA2 R15, -RZ, RZ, 0, 0 ;  /* 0x00000000ff0f7431 */ /* 0x000fe200000001ff */
[----:B------:R-:W-:Y:S01]  /*0070*/  CS2R R20, SRZ ;  /* 0x0000000000147805 */ /* 0x000fe2000001ff00 */
[----:B------:R-:W-:Y:S01]  /*0080*/  HFMA2 R32, -RZ, RZ, 0, 0 ;  /* 0x00000000ff207431 */ /* 0x000fe200000001ff */
[----:B------:R-:W-:Y:S01]  /*0090*/  MOV R26, RZ ;  /* 0x000000ff001a7202 */ /* 0x000fe20000000f00 */
[----:B------:R-:W-:Y:S01]  /*00a0*/  IMAD.MOV.U32 R45, RZ, RZ, RZ ;  /* 0x000000ffff2d7224 */ /* 0x000fe200078e00ff */
[----:B------:R-:W-:-:S02]  /*00b0*/  MOV R41, RZ ;  /* 0x000000ff00297202 */ /* 0x000fc40000000f00 */
[----:B------:R-:W-:Y:S02]  /*00c0*/  CS2R R24, SRZ ;  /* 0x0000000000187805 */ /* 0x000fe4000001ff00 */
[----:B------:R-:W-:Y:S01]  /*00d0*/  MOV R29, RZ ;  /* 0x000000ff001d7202 */ /* 0x000fe20000000f00 */
[----:B------:R-:W-:Y:S01]  /*00e0*/  IMAD.MOV.U32 R43, RZ, RZ, RZ ;  /* 0x000000ffff2b7224 */ /* 0x000fe200078e00ff */
[----:B------:R-:W-:Y:S01]  /*00f0*/  CS2R R30, SRZ ;  /* 0x00000000001e7805 */ /* 0x000fe2000001ff00 */
[----:B------:R-:W3:Y:S01]  /*0100*/  LDCU.64 UR8, c[0x0][0x358] ;  /* 0x00006b00ff0877ac */ /* 0x000ee20008000a00 */
[----:B0-----:R-:W-:Y:S02]  /*0110*/  UISETP.GE.AND UP0, UPT, UR4, 0x1, UPT ;  /* 0x000000010400788c */ /* 0x001fe4000bf06270 */
[----:B-1----:R-:W-:-:S07]  /*0120*/  USHF.L.U32 UR5, UR5, 0x6, URZ ;  /* 0x0000000605057899 */ /* 0x002fce00080006ff */
[----:B------:R-:W-:Y:S05]  /*0130*/  BRA.U !UP0, `(.L_x_9) ;  /* 0x0000001908f07547 */ /* 0x000fea000b800000 */
[----:B------:R-:W0:Y:S01]  /*0140*/  S2R R7, SR_CgaCtaId ;  /* 0x0000000000077919 */ /* 0x000e220000008800 */
[----:B------:R-:W-:Y:S01]  /*0150*/  MOV R2, 0x400 ;  /* 0x0000040000027802 */ /* 0x000fe20000000f00 */
[----:B------:R-:W-:Y:S01]  /*0160*/  IMAD.MOV.U32 R22, RZ, RZ, RZ ;  /* 0x000000ffff167224 */ /* 0x000fe200078e00ff */
[----:B------:R-:W-:Y:S01]  /*0170*/  UMOV UR4, URZ ;  /* 0x000000ff00047c82 */ /* 0x000fe20008000000 */
[----:B------:R-:W1:Y:S01]  /*0180*/  S2R R9, SR_CTAID.Y ;  /* 0x0000000000097919 */ /* 0x000e620000002600 */
[----:B------:R-:W-:Y:S01]  /*0190*/  IADD3 R4, PT, PT, R2, 0x4100, RZ ;  /* 0x0000410002047810 */ /* 0x000fe20007ffe0ff */
[----:B------:R-:W4:Y:S01]  /*01a0*/  S2R R3, SR_TID.X ;  /* 0x0000000000037919 */ /* 0x000f220000002100 */
[C---:B0-----:R-:W-:Y:S02]  /*01b0*/  LEA R5, R7.reuse, R2, 0x18 ;  /* 0x0000000207057211 */ /* 0x041fe400078ec0ff */
[----:B------:R-:W-:Y:S02]  /*01c0*/  LEA R7, R7, R4, 0x18 ;  /* 0x0000000407077211 */ /* 0x000fe400078ec0ff */
[----:B--2---:R-:W-:-:S02]  /*01d0*/  SHF.L.U32 R2, R0, 0x2, RZ ;  /* 0x0000000200027819 */ /* 0x004fc400000006ff */
[----:B-1----:R-:W-:Y:S01]  /*01e0*/  LEA R4, R9, R0, 0x6 ;  /* 0x0000000009047211 */ /* 0x002fe200078e30ff */
[----:B------:R-:W-:Y:S01]  /*01f0*/  IMAD R0, R0, 0x104, R5 ;  /* 0x0000010400007824 */ /* 0x000fe200078e0205 */
[C---:B----4-:R-:W-:Y:S01]  /*0200*/  LEA R5, R3.reuse, UR5, 0x2 ;  /* 0x0000000503057c11 */ /* 0x050fe2000f8e10ff */
[----:B------:R-:W-:Y:S01]  /*0210*/  IMAD R2, R2, 0x104, R7 ;  /* 0x0000010402027824 */ /* 0x000fe200078e0207 */
[C---:B------:R-:W-:Y:S01]  /*0220*/  IADD3 R6, PT, PT, R4.reuse, 0x10, RZ ;  /* 0x0000001004067810 */ /* 0x040fe20007ffe0ff */
[C---:B------:R-:W-:Y:S01]  /*0230*/  IMAD R9, R3.reuse, 0x4, R0 ;  /* 0x0000000403097824 */ /* 0x040fe200078e0200 */
[C---:B------:R-:W-:Y:S02]  /*0240*/  IADD3 R7, PT, PT, R4.reuse, 0x20, RZ ;  /* 0x0000002004077810 */ /* 0x040fe40007ffe0ff */
[----:B------:R-:W-:Y:S02]  /*0250*/  IADD3 R8, PT, PT, R4, 0x30, RZ ;  /* 0x0000003004087810 */ /* 0x000fe40007ffe0ff */
[----:B------:R-:W-:-:S07]  /*0260*/  LEA R10, R3, R2, 0x4 ;  /* 0x00000002030a7211 */ /* 0x000fce00078e20ff */
.L_x_11:
[----:B------:R-:W0:Y:S01]  /*0270*/  LDCU.64 UR6, c[0x0][0x398] ;  /* 0x00007300ff0677ac */ /* 0x000e220008000a00 */
[----:B------:R-:W-:Y:S01]  /*0280*/  MOV R0, UR4 ;  /* 0x0000000400007c02 */ /* 0x000fe20008000f00 */
[----:B------:R-:W1:Y:S03]  /*0290*/  LDCU.64 UR10, c[0x0][0x380] ;  /* 0x00007000ff0a77ac */ /* 0x000e660008000a00 */
[----:B------:R-:W-:-:S05]  /*02a0*/  LEA R11, R0, R3, 0x6 ;  /* 0x00000003000b7211 */ /* 0x000fca00078e30ff */
[----:B------:R-:W-:Y:S02]  /*02b0*/  VIADD R2, R11, 0x10 ;  /* 0x000000100b027836 */ /* 0x000fe40000000000 */
[----:B0-----:R-:W-:-:S03]  /*02c0*/  IMAD R0, R4, UR7, RZ ;  /* 0x0000000704007c24 */ /* 0x001fc6000f8e02ff */
[----:B------:R-:W-:Y:S02]  /*02d0*/  ISETP.GE.AND P3, PT, R2, UR7, PT ;  /* 0x0000000702007c0c */ /* 0x000fe4000bf66270 */
[----:B------:R-:W-:Y:S02]  /*02e0*/  IADD3 R0, P0, PT, R0, R11, RZ ;  /* 0x0000000b00007210 */ /* 0x000fe40007f1e0ff */
[----:B------:R-:W-:Y:S02]  /*02f0*/  ISETP.LT.AND P2, PT, R4, UR6, !P3 ;  /* 0x0000000604007c0c */ /* 0x000fe4000df41270 */
[----:B------:R-:W-:Y:S02]  /*0300*/  IADD3.X R13, PT, PT, RZ, RZ, RZ, P0, !PT ;  /* 0x000000ffff0d7210 */ /* 0x000fe400007fe4ff */
[----:B-1----:R-:W-:-:S04]  /*0310*/  LEA R12, P0, R0, UR10, 0x2 ;  /* 0x0000000a000c7c11 */ /* 0x002fc8000f8010ff */
[----:B------:R-:W-:-:S05]  /*0320*/  LEA.HI.X R13, R0, UR11, R13, 0x2, P0 ;  /* 0x0000000b000d7c11 */ /* 0x000fca00080f140d */
[----:B---3--:R-:W2:Y:S01]  /*0330*/  @P2 LDG.E R0, desc[UR8][R12.64+0x40] ;  /* 0x000040080c002981 */ /* 0x008ea2000c1e1900 */
[C---:B------:R-:W-:Y:S01]  /*0340*/  IADD3 R16, PT, PT, R11.reuse, 0x30, RZ ;  /* 0x000000300b107810 */ /* 0x040fe20007ffe0ff */
[----:B------:R-:W-:Y:S01]  /*0350*/  IMAD R2, R6, UR7, RZ ;  /* 0x0000000706027c24 */ /* 0x000fe2000f8e02ff */
[----:B------:R-:W-:Y:S02]  /*0360*/  IADD3 R14, PT, PT, R11, 0x20, RZ ;  /* 0x000000200b0e7810 */ /* 0x000fe40007ffe0ff */
[----:B------:R-:W-:Y:S02]  /*0370*/  ISETP.GE.AND P0, PT, R16, UR7, PT ;  /* 0x0000000710007c0c */ /* 0x000fe4000bf06270 */
[----:B------:R-:W-:Y:S02]  /*0380*/  IADD3 R2, P1, PT, R2, R11, RZ ;  /* 0x0000000b02027210 */ /* 0x000fe40007f3e0ff */
[----:B------:R-:W-:Y:S02]  /*0390*/  ISETP.LT.AND P5, PT, R4, UR6, !P0 ;  /* 0x0000000604007c0c */ /* 0x000fe4000c7a1270 */
[----:B------:R-:W-:Y:S01]  /*03a0*/  ISETP.GE.AND P6, PT, R14, UR7, PT ;  /* 0x000000070e007c0c */ /* 0x000fe2000bfc6270 */
[----:B------:R-:W-:Y:S01]  /*03b0*/  IMAD.X R17, RZ, RZ, RZ, P1 ;  /* 0x000000ffff117224 */ /* 0x000fe200008e06ff */
[----:B------:R-:W-:-:S02]  /*03c0*/  LEA R16, P4, R2, UR10, 0x2 ;  /* 0x0000000a02107c11 */ /* 0x000fc4000f8810ff */
[----:B------:R-:W-:Y:S02]  /*03d0*/  ISETP.LT.AND P1, PT, R4, UR6, !P6 ;  /* 0x0000000604007c0c */ /* 0x000fe4000f721270 */
[----:B------:R-:W-:Y:S02]  /*03e0*/  LEA.HI.X R17, R2, UR11, R17, 0x2, P4 ;  /* 0x0000000b02117c11 */ /* 0x000fe4000a0f1411 */
[----:B------:R-:W-:-:S03]  /*03f0*/  ISETP.LT.AND P4, PT, R6, UR6, !P3 ;  /* 0x0000000606007c0c */ /* 0x000fc6000df81270 */
[----:B------:R-:W3:Y:S06]  /*0400*/  @P5 LDG.E R14, desc[UR8][R12.64+0xc0] ;  /* 0x0000c0080c0e5981 */ /* 0x000eec000c1e1900 */
[----:B------:R0:W4:Y:S04]  /*0410*/  @P1 LDG.E R2, desc[UR8][R12.64+0x80] ;  /* 0x000080080c021981 */ /* 0x000128000c1e1900 */
[----:B------:R-:W5:Y:S04]  /*0420*/  @P4 LDG.E R28, desc[UR8][R16.64+0x40] ;  /* 0x00004008101c4981 */ /* 0x000f68000c1e1900 */
[----:B------:R-:W-:Y:S01]  /*0430*/  @!P2 STS [R9+0x40], RZ ;  /* 0x000040ff0900a388 */ /* 0x000fe20000000800 */
[----:B------:R-:W-:-:S03]  /*0440*/  IMAD R36, R7, UR7, RZ ;  /* 0x0000000707247c24 */ /* 0x000fc6000f8e02ff */
[----:B------:R-:W-:Y:S04]  /*0450*/  @!P5 STS [R9+0xc0], RZ ;  /* 0x0000c0ff0900d388 */ /* 0x000fe80000000800 */
[----:B------:R-:W-:Y:S04]  /*0460*/  @!P1 STS [R9+0x80], RZ ;  /* 0x000080ff09009388 */ /* 0x000fe80000000800 */
[----:B------:R-:W-:Y:S04]  /*0470*/  @!P4 STS [R9+0x1080], RZ ;  /* 0x001080ff0900c388 */ /* 0x000fe80000000800 */
[----:B--2---:R1:W-:Y:S01]  /*0480*/  @P2 STS [R9+0x40], R0 ;  /* 0x0000400009002388 */ /* 0x0043e20000000800 */
[----:B------:R-:W-:-:S13]  /*0490*/  ISETP.LT.AND P2, PT, R6, UR6, !P6 ;  /* 0x0000000606007c0c */ /* 0x000fda000f741270 */
[----:B------:R-:W2:Y:S04]  /*04a0*/  @P2 LDG.E R34, desc[UR8][R16.64+0x80] ;  /* 0x0000800810222981 */ /* 0x000ea8000c1e1900 */
[----:B---3--:R-:W-:Y:S01]  /*04b0*/  @P5 STS [R9+0xc0], R14 ;  /* 0x0000c00e09005388 */ /* 0x008fe20000000800 */
[----:B0-----:R-:W-:-:S04]  /*04c0*/  IADD3 R13, P5, PT, R36, R11, RZ ;  /* 0x0000000b240d7210 */ /* 0x001fc80007fbe0ff */
[----:B-1----:R-:W-:Y:S01]  /*04d0*/  IADD3.X R0, PT, PT, RZ, RZ, RZ, P5, !PT ;  /* 0x000000ffff007210 */ /* 0x002fe20002ffe4ff */
[----:B----4-:R0:W-:Y:S01]  /*04e0*/  @P1 STS [R9+0x80], R2 ;  /* 0x0000800209001388 */ /* 0x0101e20000000800 */
[C---:B------:R-:W-:Y:S02]  /*04f0*/  LEA R12, P5, R13.reuse, UR10, 0x2 ;  /* 0x0000000a0d0c7c11 */ /* 0x040fe4000f8a10ff */
[----:B------:R-:W-:Y:S02]  /*0500*/  ISETP.LT.AND P1, PT, R6, UR6, !P0 ;  /* 0x0000000606007c0c */ /* 0x000fe4000c721270 */
[----:B------:R-:W-:Y:S02]  /*0510*/  LEA.HI.X R13, R13, UR11, R0, 0x2, P5 ;  /* 0x0000000b0d0d7c11 */ /* 0x000fe4000a8f1400 */
[C---:B------:R-:W-:Y:S01]  /*0520*/  ISETP.LT.AND P5, PT, R7.reuse, UR6, !P6 ;  /* 0x0000000607007c0c */ /* 0x040fe2000f7a1270 */
[----:B-----5:R-:W-:Y:S01]  /*0530*/  @P4 STS [R9+0x1080], R28 ;  /* 0x0010801c09004388 */ /* 0x020fe20000000800 */
[----:B------:R-:W-:-:S07]  /*0540*/  ISETP.LT.AND P4, PT, R7, UR6, !P3 ;  /* 0x0000000607007c0c */ /* 0x000fce000df81270 */
[----:B------:R-:W3:Y:S04]  /*0550*/  @P1 LDG.E R0, desc[UR8][R16.64+0xc0] ;  /* 0x0000c00810001981 */ /* 0x000ee8000c1e1900 */
[----:B------:R-:W4:Y:S04]  /*0560*/  @P5 LDG.E R36, desc[UR8][R12.64+0x80] ;  /* 0x000080080c245981 */ /* 0x000f28000c1e1900 */
[----:B0-----:R-:W5:Y:S04]  /*0570*/  @P4 LDG.E R2, desc[UR8][R12.64+0x40] ;  /* 0x000040080c024981 */ /* 0x001f68000c1e1900 */
[----:B------:R-:W-:Y:S04]  /*0580*/  @!P2 STS [R9+0x10c0], RZ ;  /* 0x0010c0ff0900a388 */ /* 0x000fe80000000800 */
[----:B------:R-:W-:Y:S04]  /*0590*/  @!P1 STS [R9+0x1100], RZ ;  /* 0x001100ff09009388 */ /* 0x000fe80000000800 */
[----:B------:R-:W-:Y:S04]  /*05a0*/  @!P5 STS [R9+0x2100], RZ ;  /* 0x002100ff0900d388 */ /* 0x000fe80000000800 */
[----:B------:R-:W-:Y:S04]  /*05b0*/  @!P4 STS [R9+0x20c0], RZ ;  /* 0x0020c0ff0900c388 */ /* 0x000fe80000000800 */
[----:B--2---:R0:W-:Y:S01]  /*05c0*/  @P2 STS [R9+0x10c0], R34 ;  /* 0x0010c02209002388 */ /* 0x0041e20000000800 */
[----:B------:R-:W-:-:S13]  /*05d0*/  ISETP.LT.AND P2, PT, R7, UR6, !P0 ;  /* 0x0000000607007c0c */ /* 0x000fda000c741270 */
[----:B------:R1:W2:Y:S04]  /*05e0*/  @P2 LDG.E R38, desc[UR8][R12.64+0xc0] ;  /* 0x0000c0080c262981 */ /* 0x0002a8000c1e1900 */
[----:B---3--:R3:W-:Y:S01]  /*05f0*/  @P1 STS [R9+0x1100], R0 ;  /* 0x0011000009001388 */ /* 0x0087e20000000800 */
[----:B------:R-:W-:-:S03]  /*0600*/  ISETP.GE.AND P1, PT, R11, UR7, PT ;  /* 0x000000070b007c0c */ /* 0x000fc6000bf26270 */
[----:B----4-:R-:W-:Y:S01]  /*0610*/  @P5 STS [R9+0x2100], R36 ;  /* 0x0021002409005388 */ /* 0x010fe20000000800 */
[----:B------:R-:W-:-:S03]  /*0620*/  ISETP.LT.AND P5, PT, R7, UR6, !P1 ;  /* 0x0000000607007c0c */ /* 0x000fc6000cfa1270 */
[----:B-----5:R4:W-:Y:S01]  /*0630*/  @P4 STS [R9+0x20c0], R2 ;  /* 0x0020c00209004388 */ /* 0x0209e20000000800 */
[----:B------:R-:W-:-:S09]  /*0640*/  ISETP.LT.AND P4, PT, R6, UR6, !P1 ;  /* 0x0000000606007c0c */ /* 0x000fd2000cf81270 */
[----:B-1----:R-:W0:Y:S08]  /*0650*/  @P5 LDC.64 R12, c[0x0][0x380] ;  /* 0x0000e000ff0c5b82 */ /* 0x002e300000000a00 */
[----:B------:R-:W1:Y:S01]  /*0660*/  @P4 LDC.64 R16, c[0x0][0x380] ;  /* 0x0000e000ff104b82 */ /* 0x000e620000000a00 */
[--C-:B------:R-:W-:Y:S02]  /*0670*/  @P5 IMAD R35, R7, UR7, R11.reuse ;  /* 0x0000000707235c24 */ /* 0x100fe4000f8e020b */
[----:B------:R-:W-:-:S02]  /*0680*/  @P4 IMAD R19, R6, UR7, R11 ;  /* 0x0000000706134c24 */ /* 0x000fc4000f8e020b */
[----:B0-----:R-:W-:-:S05]  /*0690*/  @P5 IMAD.WIDE.U32 R34, R35, 0x4, R12 ;  /* 0x0000000423225825 */ /* 0x001fca00078e000c */
[----:B------:R-:W5:Y:S01]  /*06a0*/  @P5 LDG.E R46, desc[UR8][R34.64] ;  /* 0x00000008222e5981 */ /* 0x000f62000c1e1900 */
[----:B-1----:R-:W-:-:S05]  /*06b0*/  @P4 IMAD.WIDE.U32 R16, R19, 0x4, R16 ;  /* 0x0000000413104825 */ /* 0x002fca00078e0010 */
[----:B------:R0:W5:Y:S01]  /*06c0*/  @P4 LDG.E R14, desc[UR8][R16.64] ;  /* 0x00000008100e4981 */ /* 0x000162000c1e1900 */
[----:B---3--:R-:W-:-:S03]  /*06d0*/  IMAD R0, R8, UR7, RZ ;  /* 0x0000000708007c24 */ /* 0x008fc6000f8e02ff */
[----:B------:R-:W-:Y:S01]  /*06e0*/  @!P2 STS [R9+0x2140], RZ ;  /* 0x002140ff0900a388 */ /* 0x000fe20000000800 */
[C---:B------:R-:W-:Y:S02]  /*06f0*/  ISETP.LT.AND P3, PT, R8.reuse, UR6, !P3 ;  /* 0x0000000608007c0c */ /* 0x040fe4000df61270 */
[C---:B------:R-:W-:Y:S02]  /*0700*/  ISETP.LT.AND P6, PT, R8.reuse, UR6, !P6 ;  /* 0x0000000608007c0c */ /* 0x040fe4000f7c1270 */
[----:B------:R-:W-:Y:S01]  /*0710*/  ISETP.LT.AND P0, PT, R8, UR6, !P0 ;  /* 0x0000000608007c0c */ /* 0x000fe2000c701270 */
[----:B------:R-:W-:Y:S01]  /*0720*/  IMAD.MOV.U32 R40, RZ, RZ, RZ ;  /* 0x000000ffff287224 */ /* 0x000fe200078e00ff */
[----:B------:R-:W-:Y:S01]  /*0730*/  MOV R19, UR5 ;  /* 0x0000000500137c02 */ /* 0x000fe20008000f00 */
[----:B------:R-:W-:Y:S01]  /*0740*/  @!P5 STS [R9+0x2080], RZ ;  /* 0x002080ff0900d388 */ /* 0x000fe20000000800 */
[----:B----4-:R-:W-:-:S03]  /*0750*/  VIADD R2, R5, 0x1 ;  /* 0x0000000105027836 */ /* 0x010fc60000000000 */
[----:B------:R-:W-:Y:S04]  /*0760*/  @!P4 STS [R9+0x1040], RZ ;  /* 0x001040ff0900c388 */ /* 0x000fe80000000800 */
[----:B--2---:R1:W-:Y:S01]  /*0770*/  @P2 STS [R9+0x2140], R38 ;  /* 0x0021402609002388 */ /* 0x0043e20000000800 */
[----:B------:R-:W-:-:S04]  /*0780*/  IADD3 R0, P2, PT, R0, R11, RZ ;  /* 0x0000000b00007210 */ /* 0x000fc80007f5e0ff */
[----:B------:R-:W-:Y:S02]  /*0790*/  IADD3.X R13, PT, PT, RZ, RZ, RZ, P2, !PT ;  /* 0x000000ffff0d7210 */ /* 0x000fe400017fe4ff */
[----:B------:R-:W-:-:S04]  /*07a0*/  LEA R12, P2, R0, UR10, 0x2 ;  /* 0x0000000a000c7c11 */ /* 0x000fc8000f8410ff */
[----:B------:R-:W-:Y:S01]  /*07b0*/  LEA.HI.X R13, R0, UR11, R13, 0x2, P2 ;  /* 0x0000000b000d7c11 */ /* 0x000fe200090f140d */
[----:B------:R-:W2:Y:S01]  /*07c0*/  LDCU.64 UR10, c[0x0][0x388] ;  /* 0x00007100ff0a77ac */ /* 0x000ea20008000a00 */
[C---:B------:R-:W-:Y:S01]  /*07d0*/  ISETP.LT.AND P2, PT, R8.reuse, UR6, !P1 ;  /* 0x0000000608007c0c */ /* 0x040fe2000cf41270 */
[----:B------:R-:W1:Y:S02]  /*07e0*/  S2R R0, SR_TID.Y ;  /* 0x0000000000007919 */ /* 0x000e640000002200 */
[----:B------:R-:W3:Y:S04]  /*07f0*/  @P3 LDG.E R36, desc[UR8][R12.64+0x40] ;  /* 0x000040080c243981 */ /* 0x000ee8000c1e1900 */
[----:B------:R-:W4:Y:S06]  /*0800*/  @P6 LDG.E R42, desc[UR8][R12.64+0x80] ;  /* 0x000080080c2a6981 */ /* 0x000f2c000c1e1900 */
[----:B0-----:R-:W0:Y:S01]  /*0810*/  @P2 LDC.64 R16, c[0x0][0x380] ;  /* 0x0000e000ff102b82 */ /* 0x001e220000000a00 */
[----:B------:R-:W-:Y:S01]  /*0820*/  @P2 IMAD R35, R8, UR7, R11 ;  /* 0x0000000708232c24 */ /* 0x000fe2000f8e020b */
[----:B------:R-:W-:Y:S01]  /*0830*/  ISETP.LT.AND P1, PT, R4, UR6, !P1 ;  /* 0x0000000604007c0c */ /* 0x000fe2000cf21270 */
[----:B------:R-:W2:Y:S01]  /*0840*/  LDCU UR6, c[0x0][0x3a0] ;  /* 0x00007400ff0677ac */ /* 0x000ea20008000800 */
[----:B------:R5:W4:Y:S01]  /*0850*/  @P0 LDG.E R44, desc[UR8][R12.64+0xc0] ;  /* 0x0000c0080c2c0981 */ /* 0x000b22000c1e1900 */
[----:B0-----:R-:W-:-:S10]  /*0860*/  @P2 IMAD.WIDE.U32 R34, R35, 0x4, R16 ;  /* 0x0000000423222825 */ /* 0x001fd400078e0010 */
[----:B------:R-:W0:Y:S01]  /*0870*/  @P1 LDC.64 R16, c[0x0][0x380] ;  /* 0x0000e000ff101b82 */ /* 0x000e220000000a00 */
[----:B------:R5:W4:Y:S01]  /*0880*/  @P2 LDG.E R28, desc[UR8][R34.64] ;  /* 0x00000008221c2981 */ /* 0x000b22000c1e1900 */
[----:B------:R-:W-:-:S04]  /*0890*/  @P1 IMAD R11, R4, UR7, R11 ;  /* 0x00000007040b1c24 */ /* 0x000fc8000f8e020b */
[----:B0-----:R-:W-:Y:S01]  /*08a0*/  @P1 IMAD.WIDE.U32 R16, R11, 0x4, R16 ;  /* 0x000000040b101825 */ /* 0x001fe200078e0010 */
[----:B------:R-:W-:-:S04]  /*08b0*/  MOV R11, UR4 ;  /* 0x00000004000b7c02 */ /* 0x000fc80008000f00 */
[----:B-1----:R-:W-:Y:S01]  /*08c0*/  LEA R38, R11, R0, 0x4 ;  /* 0x000000000b267211 */ /* 0x002fe200078e20ff */
[----:B------:R0:W4:Y:S03]  /*08d0*/  @P1 LDG.E R40, desc[UR8][R16.64] ;  /* 0x0000000810281981 */ /* 0x000126000c1e1900 */
[----:B------:R-:W-:Y:S02]  /*08e0*/  SHF.L.U32 R38, R38, 0x2, RZ ;  /* 0x0000000226267819 */ /* 0x000fe400000006ff */
[----:B------:R-:W-:-:S03]  /*08f0*/  LEA R27, P1, R3, UR5, 0x2 ;  /* 0x00000005031b7c11 */ /* 0x000fc6000f8210ff */
[C---:B--2---:R-:W-:Y:S01]  /*0900*/  IMAD R48, R38.reuse, UR6, RZ ;  /* 0x0000000626307c24 */ /* 0x044fe2000f8e02ff */
[----:B-----5:R-:W-:Y:S01]  /*0910*/  @P5 STS [R9+0x2080], R46 ;  /* 0x0020802e09005388 */ /* 0x020fe20000000800 */
[----:B------:R-:W-:Y:S02]  /*0920*/  LEA.HI.X.SX32 R19, R19, RZ, 0x1, P1 ;  /* 0x000000ff13137211 */ /* 0x000fe400008f0eff */
[----:B------:R-:W-:Y:S02]  /*0930*/  ISETP.GE.AND P1, PT, R38, UR7, PT ;  /* 0x0000000726007c0c */ /* 0x000fe4000bf26270 */
[----:B------:R-:W-:Y:S01]  /*0940*/  IADD3 R11, P5, PT, R48, R27, RZ ;  /* 0x0000001b300b7210 */ /* 0x000fe20007fbe0ff */
[----:B------:R1:W-:Y:S01]  /*0950*/  @P4 STS [R9+0x1040], R14 ;  /* 0x0010400e09004388 */ /* 0x0003e20000000800 */
[----:B------:R-:W-:Y:S02]  /*0960*/  ISETP.LT.AND P4, PT, R2, UR6, !P1 ;  /* 0x0000000602007c0c */ /* 0x000fe4000cf81270 */
[----:B------:R-:W-:-:S02]  /*0970*/  LEA.HI.X.SX32 R12, R48, R19, 0x1, P5 ;  /* 0x00000013300c7211 */ /* 0x000fc400028f0eff */
[----:B------:R-:W-:Y:S02]  /*0980*/  LEA R34, P5, R11, UR10, 0x2 ;  /* 0x0000000a0b227c11 */ /* 0x000fe4000f8a10ff */
[----:B-1----:R-:W-:Y:S02]  /*0990*/  IADD3 R14, PT, PT, R5, 0x2, RZ ;  /* 0x00000002050e7810 */ /* 0x002fe40007ffe0ff */
[----:B------:R-:W-:Y:S02]  /*09a0*/  LEA.HI.X R35, R11, UR11, R12, 0x2, P5 ;  /* 0x0000000b0b237c11 */ /* 0x000fe4000a8f140c */
[----:B------:R-:W-:-:S03]  /*09b0*/  ISETP.LT.AND P5, PT, R14, UR6, !P1 ;  /* 0x000000060e007c0c */ /* 0x000fc6000cfa1270 */
[----:B------:R-:W2:Y:S10]  /*09c0*/  @P4 LDG.E R47, desc[UR8][R34.64+0x4] ;  /* 0x00000408222f4981 */ /* 0x000eb4000c1e1900 */
[----:B------:R-:W5:Y:S04]  /*09d0*/  @P5 LDG.E R39, desc[UR8][R34.64+0x8] ;  /* 0x0000080822275981 */ /* 0x000f68000c1e1900 */
[----:B------:R-:W-:Y:S01]  /*09e0*/  @!P2 STS [R9+0x30c0], RZ ;  /* 0x0030c0ff0900a388 */ /* 0x000fe20000000800 */
[----:B0-----:R-:W-:-:S03]  /*09f0*/  IADD3 R16, PT, PT, R38, 0x1, RZ ;  /* 0x0000000126107810 */ /* 0x001fc60007ffe0ff */
[----:B------:R-:W-:Y:S04]  /*0a00*/  @!P3 STS [R9+0x3100], RZ ;  /* 0x003100ff0900b388 */ /* 0x000fe80000000800 */
[----:B------:R-:W-:Y:S01]  /*0a10*/  @!P6 STS [R9+0x3140], RZ ;  /* 0x003140ff0900e388 */ /* 0x000fe20000000800 */
[----:B------:R-:W-:-:S03]  /*0a20*/  IMAD.U32 R17, RZ, RZ, UR6 ;  /* 0x00000006ff117e24 */ /* 0x000fc6000f8e00ff */
[----:B------:R-:W-:Y:S01]  /*0a30*/  @!P0 STS [R9+0x3180], RZ ;  /* 0x003180ff09008388 */ /* 0x000fe20000000800 */
[----:B------:R-:W-:-:S03]  /*0a40*/  IADD3 R33, PT, PT, R38, 0x2, RZ ;  /* 0x0000000226217810 */ /* 0x000fc60007ffe0ff */
[----:B---3--:R-:W-:Y:S01]  /*0a50*/  @P3 STS [R9+0x3100], R36 ;  /* 0x0031002409003388 */ /* 0x008fe20000000800 */
[----:B------:R-:W-:-:S03]  /*0a60*/  ISETP.GE.AND P3, PT, R5, UR6, PT ;  /* 0x0000000605007c0c */ /* 0x000fc6000bf66270 */
[----:B----4-:R0:W-:Y:S01]  /*0a70*/  @P2 STS [R9+0x30c0], R28 ;  /* 0x0030c01c09002388 */ /* 0x0101e20000000800 */
[----:B------:R-:W-:-:S04]  /*0a80*/  ISETP.GE.AND P2, PT, R5, UR6, PT ;  /* 0x0000000605007c0c */ /* 0x000fc8000bf46270 */
[----:B------:R-:W-:-:S13]  /*0a90*/  ISETP.GE.OR P2, PT, R38, UR7, P2 ;  /* 0x0000000726007c0c */ /* 0x000fda0009746670 */
[----:B------:R-:W1:Y:S01]  /*0aa0*/  @!P2 LDC.64 R12, c[0x0][0x388] ;  /* 0x0000e200ff0cab82 */ /* 0x000e620000000a00 */
[----:B------:R-:W-:Y:S01]  /*0ab0*/  @!P2 IADD3 R11, PT, PT, R5, R48, RZ ;  /* 0x00000030050ba210 */ /* 0x000fe20007ffe0ff */
[----:B------:R3:W-:Y:S01]  /*0ac0*/  @P6 STS [R9+0x3140], R42 ;  /* 0x0031402a09006388 */ /* 0x0007e20000000800 */
[----:B------:R-:W-:Y:S01]  /*0ad0*/  ISETP.LT.AND P6, PT, R16, UR7, !P3 ;  /* 0x0000000710007c0c */ /* 0x000fe2000dfc1270 */
[----:B0-----:R-:W-:Y:S02]  /*0ae0*/  IMAD R28, R38, R17, UR6 ;  /* 0x00000006261c7e24 */ /* 0x001fe4000f8e0211 */
[----:B------:R-:W-:Y:S01]  /*0af0*/  @P0 STS [R9+0x3180], R44 ;  /* 0x0031802c09000388 */ /* 0x000fe20000000800 */
[----:B------:R-:W-:-:S09]  /*0b00*/  ISETP.GE.AND P0, PT, R16, UR7, PT ;  /* 0x0000000710007c0c */ /* 0x000fd2000bf06270 */
[----:B------:R-:W0:Y:S01]  /*0b10*/  @P6 LDC.64 R36, c[0x0][0x388] ;  /* 0x0000e200ff246b82 */ /* 0x000e220000000a00 */
[----:B-1----:R-:W-:-:S04]  /*0b20*/  @!P2 IMAD.WIDE R12, R11, 0x4, R12 ;  /* 0x000000040b0ca825 */ /* 0x002fc800078e020c */
[----:B------:R-:W-:-:S06]  /*0b30*/  HFMA2 R11, -RZ, RZ, 0, 0 ;  /* 0x00000000ff0b7431 */ /* 0x000fcc00000001ff */
[----:B------:R1:W4:Y:S01]  /*0b40*/  @!P2 LDG.E R11, desc[UR8][R12.64] ;  /* 0x000000080c0ba981 */ /* 0x000322000c1e1900 */
[----:B------:R-:W-:-:S04]  /*0b50*/  IADD3 R17, P2, PT, R28, R27, RZ ;  /* 0x0000001b1c117210 */ /* 0x000fc80007f5e0ff */
[----:B---3--:R-:W-:Y:S02]  /*0b60*/  LEA.HI.X.SX32 R42, R28, R19, 0x1, P2 ;  /* 0x000000131c2a7211 */ /* 0x008fe400010f0eff */
[----:B------:R-:W-:-:S04]  /*0b70*/  LEA R16, P2, R17, UR10, 0x2 ;  /* 0x0000000a11107c11 */ /* 0x000fc8000f8410ff */
[----:B------:R-:W-:Y:S02]  /*0b80*/  LEA.HI.X R17, R17, UR11, R42, 0x2, P2 ;  /* 0x0000000b11117c11 */ /* 0x000fe400090f142a */
[----:B------:R-:W-:Y:S02]  /*0b90*/  ISETP.LT.AND P2, PT, R33, UR7, !P3 ;  /* 0x0000000721007c0c */ /* 0x000fe4000df41270 */
[C---:B-1----:R-:W-:Y:S01]  /*0ba0*/  @P6 IADD3 R13, PT, PT, R5.reuse, R28, RZ ;  /* 0x0000001c050d6210 */ /* 0x042fe20007ffe0ff */
[----:B------:R1:W-:Y:S01]  /*0bb0*/  STS [R9], R40 ;  /* 0x0000002809007388 */ /* 0x0003e20000000800 */
[----:B------:R-:W-:-:S03]  /*0bc0*/  VIADD R28, R5, 0x3 ;  /* 0x00000003051c7836 */ /* 0x000fc60000000000 */
[----:B------:R-:W-:Y:S01]  /*0bd0*/  @!P4 STS [R10+0x4], RZ ;  /* 0x000004ff0a00c388 */ /* 0x000fe20000000800 */
[----:B0-----:R-:W-:-:S03]  /*0be0*/  @P6 IMAD.WIDE R36, R13, 0x4, R36 ;  /* 0x000000040d246825 */ /* 0x001fc600078e0224 */
[----:B--2---:R0:W-:Y:S01]  /*0bf0*/  @P4 STS [R10+0x4], R47 ;  /* 0x0000042f0a004388 */ /* 0x0041e20000000800 */
[----:B------:R-:W-:Y:S01]  /*0c00*/  ISETP.LT.AND P4, PT, R2, UR6, !P0 ;  /* 0x0000000602007c0c */ /* 0x000fe2000c781270 */
[----:B------:R-:W2:Y:S01]  /*0c10*/  @P2 LDC.64 R12, c[0x0][0x388] ;  /* 0x0000e200ff0c2b82 */ /* 0x000ea20000000a00 */
[----:B------:R-:W-:Y:S01]  /*0c20*/  ISETP.LT.AND P1, PT, R28, UR6, !P1 ;  /* 0x000000061c007c0c */ /* 0x000fe2000cf21270 */
[----:B------:R-:W-:Y:S04]  /*0c30*/  @!P5 STS [R10+0x8], RZ ;  /* 0x000008ff0a00d388 */ /* 0x000fe80000000800 */
[----:B-----5:R3:W-:Y:S01]  /*0c40*/  @P5 STS [R10+0x8], R39 ;  /* 0x000008270a005388 */ /* 0x0207e20000000800 */
[----:B------:R-:W-:Y:S01]  /*0c50*/  ISETP.LT.AND P5, PT, R14, UR6, !P0 ;  /* 0x000000060e007c0c */ /* 0x000fe2000c7a1270 */
[----:B-1----:R-:W-:Y:S01]  /*0c60*/  IMAD R40, R33, UR6, RZ ;  /* 0x0000000621287c24 */ /* 0x002fe2000f8e02ff */
[----:B------:R-:W-:Y:S01]  /*0c70*/  ISETP.LT.AND P0, PT, R28, UR6, !P0 ;  /* 0x000000061c007c0c */ /* 0x000fe2000c701270 */
[----:B------:R-:W5:Y:S04]  /*0c80*/  @P6 LDG.E R37, desc[UR8][R36.64] ;  /* 0x0000000824256981 */ /* 0x000f68000c1e1900 */
[----:B------:R-:W4:Y:S04]  /*0c90*/  @P4 LDG.E R49, desc[UR8][R16.64+0x4] ;  /* 0x0000040810314981 */ /* 0x000f28000c1e1900 */
[----:B------:R-:W5:Y:S01]  /*0ca0*/  @P1 LDG.E R35, desc[UR8][R34.64+0xc] ;  /* 0x00000c0822231981 */ /* 0x000f62000c1e1900 */
[----:B------:R-:W-:-:S03]  /*0cb0*/  @P2 IADD3 R51, PT, PT, R5, R40, RZ ;  /* 0x0000002805332210 */ /* 0x000fc60007ffe0ff */
[----:B0-----:R-:W5:Y:S02]  /*0cc0*/  @P5 LDG.E R47, desc[UR8][R16.64+0x8] ;  /* 0x00000808102f5981 */ /* 0x001f64000c1e1900 */
[----:B--2---:R-:W-:Y:S02]  /*0cd0*/  @P2 IMAD.WIDE R12, R51, 0x4, R12 ;  /* 0x00000004330c2825 */ /* 0x004fe400078e020c */
[----:B---3--:R-:W2:Y:S04]  /*0ce0*/  @P0 LDG.E R39, desc[UR8][R16.64+0xc] ;  /* 0x00000c0810270981 */ /* 0x008ea8000c1e1900 */
[----:B------:R0:W3:Y:S01]  /*0cf0*/  @P2 LDG.E R51, desc[UR8][R12.64] ;  /* 0x000000080c332981 */ /* 0x0000e2000c1e1900 */
[----:B------:R-:W-:-:S04]  /*0d00*/  IADD3 R38, PT, PT, R38, 0x3, RZ ;  /* 0x0000000326267810 */ /* 0x000fc80007ffe0ff */
[C---:B------:R-:W-:Y:S01]  /*0d10*/  ISETP.LT.AND P3, PT, R38.reuse, UR7, !P3 ;  /* 0x0000000726007c0c */ /* 0x040fe2000df61270 */
[----:B------:R-:W-:Y:S04]  /*0d20*/  @!P4 STS [R10+0x108], RZ ;  /* 0x000108ff0a00c388 */ /* 0x000fe80000000800 */
[----:B------:R-:W-:Y:S04]  /*0d30*/  @!P1 STS [R10+0xc], RZ ;  /* 0x00000cff0a009388 */ /* 0x000fe80000000800 */
[----:B------:R-:W-:Y:S04]  /*0d40*/  @!P6 STS [R10+0x104], RZ ;  /* 0x000104ff0a00e388 */ /* 0x000fe80000000800 */
[----:B0-----:R-:W0:Y:S01]  /*0d50*/  @P3 LDC.64 R12, c[0x0][0x388] ;  /* 0x0000e200ff0c3b82 */ /* 0x001e220000000a00 */
[----:B------:R-:W-:Y:S04]  /*0d60*/  @!P5 STS [R10+0x10c], RZ ;  /* 0x00010cff0a00d388 */ /* 0x000fe80000000800 */
[----:B------:R-:W-:Y:S04]  /*0d70*/  @!P0 STS [R10+0x110], RZ ;  /* 0x000110ff0a008388 */ /* 0x000fe80000000800 */
[----:B------:R-:W-:Y:S04]  /*0d80*/  @!P2 STS [R10+0x208], RZ ;  /* 0x000208ff0a00a388 */ /* 0x000fe80000000800 */
[----:B----4-:R-:W-:Y:S01]  /*0d90*/  @P4 STS [R10+0x108], R49 ;  /* 0x000108310a004388 */ /* 0x010fe20000000800 */
[C---:B------:R-:W-:Y:S01]  /*0da0*/  ISETP.GE.AND P4, PT, R38.reuse, UR7, PT ;  /* 0x0000000726007c0c */ /* 0x040fe2000bf86270 */
[----:B------:R-:W-:-:S02]  /*0db0*/  IMAD R38, R38, UR6, RZ ;  /* 0x0000000626267c24 */ /* 0x000fc4000f8e02ff */
[----:B-----5:R1:W-:Y:S01]  /*0dc0*/  @P1 STS [R10+0xc], R35 ;  /* 0x00000c230a001388 */ /* 0x0203e20000000800 */
[----:B------:R-:W-:-:S03]  /*0dd0*/  IADD3 R34, P1, PT, R40, R27, RZ ;  /* 0x0000001b28227210 */ /* 0x000fc60007f3e0ff */
[----:B------:R4:W-:Y:S01]  /*0de0*/  @P6 STS [R10+0x104], R37 ;  /* 0x000104250a006388 */ /* 0x0009e20000000800 */
[----:B------:R-:W-:Y:S02]  /*0df0*/  LEA.HI.X.SX32 R17, R40, R19, 0x1, P1 ;  /* 0x0000001328117211 */ /* 0x000fe400008f0eff */
[----:B------:R-:W-:Y:S01]  /*0e00*/  LEA R16, P6, R34, UR10, 0x2 ;  /* 0x0000000a22107c11 */ /* 0x000fe2000f8c10ff */
[----:B------:R-:W-:Y:S01]  /*0e10*/  @P5 STS [R10+0x10c], R47 ;  /* 0x00010c2f0a005388 */ /* 0x000fe20000000800 */
[----:B------:R-:W-:Y:S02]  /*0e20*/  IADD3 R27, P5, PT, R38, R27, RZ ;  /* 0x0000001b261b7210 */ /* 0x000fe40007fbe0ff */
[----:B------:R-:W-:Y:S02]  /*0e30*/  LEA.HI.X R17, R34, UR11, R17, 0x2, P6 ;  /* 0x0000000b22117c11 */ /* 0x000fe4000b0f1411 */
[----:B------:R-:W-:Y:S02]  /*0e40*/  LEA.HI.X.SX32 R36, R38, R19, 0x1, P5 ;  /* 0x0000001326247211 */ /* 0x000fe400028f0eff */
[----:B------:R-:W-:-:S02]  /*0e50*/  LEA R34, P5, R27, UR10, 0x2 ;  /* 0x0000000a1b227c11 */ /* 0x000fc4000f8a10ff */
[----:B------:R-:W-:Y:S01]  /*0e60*/  ISETP.GE.AND P1, PT, R33, UR7, PT ;  /* 0x0000000721007c0c */ /* 0x000fe2000bf26270 */
[----:B--2---:R2:W-:Y:S01]  /*0e70*/  @P0 STS [R10+0x110], R39 ;  /* 0x000110270a000388 */ /* 0x0045e20000000800 */
[----:B-1----:R-:W-:Y:S02]  /*0e80*/  LEA.HI.X R35, R27, UR11, R36, 0x2, P5 ;  /* 0x0000000b1b237c11 */ /* 0x002fe4000a8f1424 */
[----:B------:R-:W-:Y:S01]  /*0e90*/  ISETP.LT.AND P0, PT, R2, UR6, !P1 ;  /* 0x0000000602007c0c */ /* 0x000fe2000cf01270 */
[----:B---3--:R-:W-:Y:S01]  /*0ea0*/  @P2 STS [R10+0x208], R51 ;  /* 0x000208330a002388 */ /* 0x008fe20000000800 */
[----:B------:R-:W-:Y:S02]  /*0eb0*/  ISETP.LT.AND P2, PT, R14, UR6, !P1 ;  /* 0x000000060e007c0c */ /* 0x000fe4000cf41270 */
[----:B------:R-:W-:Y:S02]  /*0ec0*/  ISETP.LT.AND P6, PT, R2, UR6, !P4 ;  /* 0x0000000602007c0c */ /* 0x000fe4000e7c1270 */
[----:B------:R-:W-:-:S02]  /*0ed0*/  ISETP.LT.AND P5, PT, R14, UR6, !P4 ;  /* 0x000000060e007c0c */ /* 0x000fc4000e7a1270 */
[C---:B------:R-:W-:Y:S02]  /*0ee0*/  ISETP.LT.AND P1, PT, R28.reuse, UR6, !P1 ;  /* 0x000000061c007c0c */ /* 0x040fe4000cf21270 */
[----:B------:R-:W-:Y:S02]  /*0ef0*/  ISETP.LT.AND P4, PT, R28, UR6, !P4 ;  /* 0x000000061c007c0c */ /* 0x000fe4000e781270 */
[----:B------:R-:W-:Y:S01]  /*0f00*/  @P3 IADD3 R27, PT, PT, R5, R38, RZ ;  /* 0x00000026051b3210 */ /* 0x000fe20007ffe0ff */
[----:B------:R-:W3:Y:S04]  /*0f10*/  @P0 LDG.E R19, desc[UR8][R16.64+0x4] ;  /* 0x0000040810130981 */ /* 0x000ee8000c1e1900 */
[----:B0-----:R-:W-:Y:S01]  /*0f20*/  @P3 IMAD.WIDE R12, R27, 0x4, R12 ;  /* 0x000000041b0c3825 */ /* 0x001fe200078e020c */
[----:B----4-:R-:W4:Y:S04]  /*0f30*/  @P6 LDG.E R37, desc[UR8][R34.64+0x4] ;  /* 0x0000040822256981 */ /* 0x010f28000c1e1900 */
[----:B------:R-:W5:Y:S04]  /*0f40*/  @P2 LDG.E R27, desc[UR8][R16.64+0x8] ;  /* 0x00000808101b2981 */ /* 0x000f68000c1e1900 */
[----:B------:R-:W5:Y:S04]  /*0f50*/  @P1 LDG.E R33, desc[UR8][R16.64+0xc] ;  /* 0x00000c0810211981 */ /* 0x000f68000c1e1900 */
[----:B------:R0:W5:Y:S04]  /*0f60*/  @P3 LDG.E R13, desc[UR8][R12.64] ;  /* 0x000000080c0d3981 */ /* 0x000168000c1e1900 */
[----:B--2---:R-:W2:Y:S04]  /*0f70*/  @P5 LDG.E R39, desc[UR8][R34.64+0x8] ;  /* 0x0000080822275981 */ /* 0x004ea8000c1e1900 */
[----:B------:R-:W2:Y:S01]  /*0f80*/  @P4 LDG.E R47, desc[UR8][R34.64+0xc] ;  /* 0x00000c08222f4981 */ /* 0x000ea2000c1e1900 */
[----:B------:R-:W1:Y:S03]  /*0f90*/  S2R R49, SR_CgaCtaId ;  /* 0x0000000000317919 */ /* 0x000e660000008800 */
[----:B------:R-:W-:Y:S04]  /*0fa0*/  @!P0 STS [R10+0x20c], RZ ;  /* 0x00020cff0a008388 */ /* 0x000fe80000000800 */
[----:B------:R-:W-:Y:S04]  /*0fb0*/  @!P2 STS [R10+0x210], RZ ;  /* 0x000210ff0a00a388 */ /* 0x000fe80000000800 */
[----:B------:R-:W-:Y:S04]  /*0fc0*/  @!P1 STS [R10+0x214], RZ ;  /* 0x000214ff0a009388 */ /* 0x000fe80000000800 */
[----:B------:R-:W-:Y:S04]  /*0fd0*/  @!P3 STS [R10+0x30c], RZ ;  /* 0x00030cff0a00b388 */ /* 0x000fe80000000800 */
[----:B------:R-:W-:Y:S04]  /*0fe0*/  @!P6 STS [R10+0x310], RZ ;  /* 0x000310ff0a00e388 */ /* 0x000fe80000000800 */
[----:B------:R-:W-:Y:S04]  /*0ff0*/  @!P5 STS [R10+0x314], RZ ;  /* 0x000314ff0a00d388 */ /* 0x000fe80000000800 */
[----:B------:R-:W-:Y:S01]  /*1000*/  @!P4 STS [R10+0x318], RZ ;  /* 0x000318ff0a00c388 */ /* 0x000fe20000000800 */
[----:B------:R-:W-:-:S03]  /*1010*/  MOV R2, 0x400 ;  /* 0x0000040000027802 */ /* 0x000fc60000000f00 */
[----:B------:R1:W-:Y:S02]  /*1020*/  STS [R10], R11 ;  /* 0x0000000b0a007388 */ /* 0x0003e40000000800 */
[----:B0-----:R-:W-:Y:S01]  /*1030*/  VIADD R12, R2, 0x4100 ;  /* 0x00004100020c7836 */ /* 0x001fe20000000000 */
[----:B-1----:R-:W-:-:S04]  /*1040*/  LEA R11, R49, R2, 0x18 ;  /* 0x00000002310b7211 */ /* 0x002fc800078ec0ff */
[----:B------:R-:W-:Y:S01]  /*1050*/  LEA R2, R49, R12, 0x18 ;  /* 0x0000000c31027211 */ /* 0x000fe200078ec0ff */
[----:B------:R-:W-:-:S03]  /*1060*/  IMAD R11, R0, 0x410, R11 ;  /* 0x00000410000b7824 */ /* 0x000fc600078e020b */
[----:B------:R-:W-:Y:S01]  /*1070*/  LEA R2, R3, R2, 0x4 ;  /* 0x0000000203027211 */ /* 0x000fe200078e20ff */
[----:B------:R-:W-:Y:S01]  /*1080*/  UMOV UR6, 0x104 ;  /* 0x0000010400067882 */ /* 0x000fe20000000000 */
[----:B------:R-:W-:Y:S02]  /*1090*/  IADD3 R11, PT, PT, R11, 0x208, RZ ;  /* 0x000002080b0b7810 */ /* 0x000fe40007ffe0ff */
[----:B------:R-:W-:Y:S01]  /*10a0*/  IADD3 R2, PT, PT, R2, 0x104, RZ ;  /* 0x0000010402027810 */ /* 0x000fe20007ffe0ff */
[----:B---3--:R0:W-:Y:S04]  /*10b0*/  @P0 STS [R10+0x20c], R19 ;  /* 0x00020c130a000388 */ /* 0x0081e80000000800 */
[----:B----4-:R0:W-:Y:S04]  /*10c0*/  @P6 STS [R10+0x310], R37 ;  /* 0x000310250a006388 */ /* 0x0101e80000000800 */
[----:B-----5:R0:W-:Y:S04]  /*10d0*/  @P2 STS [R10+0x210], R27 ;  /* 0x0002101b0a002388 */ /* 0x0201e80000000800 */
[----:B------:R0:W-:Y:S04]  /*10e0*/  @P1 STS [R10+0x214], R33 ;  /* 0x000214210a001388 */ /* 0x0001e80000000800 */
[----:B------:R0:W-:Y:S04]  /*10f0*/  @P3 STS [R10+0x30c], R13 ;  /* 0x00030c0d0a003388 */ /* 0x0001e80000000800 */
[----:B--2---:R0:W-:Y:S04]  /*1100*/  @P5 STS [R10+0x314], R39 ;  /* 0x000314270a005388 */ /* 0x0041e80000000800 */
[----:B------:R0:W-:Y:S01]  /*1110*/  @P4 STS [R10+0x318], R47 ;  /* 0x0003182f0a004388 */ /* 0x0001e20000000800 */
[----:B------:R-:W-:Y:S06]  /*1120*/  BAR.SYNC.DEFER_BLOCKING 0x0 ;  /* 0x0000000000007b1d */ /* 0x000fec0000010000 */
.L_x_10:
[----:B0-----:R-:W-:Y:S01]  /*1130*/  LDS.64 R38, [R11+-0x208] ;  /* 0xfffdf8000b267984 */ /* 0x001fe20000000a00 */
[----:B------:R-:W-:-:S03]  /*1140*/  UIADD3 UR6, UPT, UPT, UR6, 0x820, URZ ;  /* 0x0000082006067890 */ /* 0x000fc6000fffe0ff */
[----:B------:R-:W0:Y:S01]  /*1150*/  LDS R28, [R2+-0x100] ;  /* 0xffff0000021c7984 */ /* 0x000e220000000800 */
[----:B------:R-:W-:-:S03]  /*1160*/  UISETP.NE.AND UP0, UPT, UR6, 0x4204, UPT ;  /* 0x000042040600788c */ /* 0x000fc6000bf05270 */
[----:B------:R-:W1:Y:S04]  /*1170*/  LDS R37, [R2+-0xfc] ;  /* 0xffff040002257984 */ /* 0x000e680000000800 */
[----:B------:R-:W2:Y:S04]  /*1180*/  LDS R40, [R2+-0x104] ;  /* 0xfffefc0002287984 */ /* 0x000ea80000000800 */
[----:B------:R-:W3:Y:S04]  /*1190*/  LDS R35, [R2+-0xf8] ;  /* 0xffff080002237984 */ /* 0x000ee80000000800 */
[----:B------:R-:W4:Y:S04]  /*11a0*/  LDS R42, [R11+-0x104] ;  /* 0xfffefc000b2a7984 */ /* 0x000f280000000800 */
[----:B------:R-:W5:Y:S04]  /*11b0*/  LDS.64 R16, [R11] ;  /* 0x000000000b107984 */ /* 0x000f680000000a00 */
[----:B------:R-:W5:Y:S04]  /*11c0*/  LDS R36, [R11+0x104] ;  /* 0x000104000b247984 */ /* 0x000f680000000800 */
[----:B------:R-:W5:Y:S04]  /*11d0*/  LDS R19, [R2+0x4] ;  /* 0x0000040002137984 */ /* 0x000f680000000800 */
[----:B------:R-:W5:Y:S04]  /*11e0*/  LDS R14, [R2] ;  /* 0x00000000020e7984 */ /* 0x000f680000000800 */
[----:B------:R-:W5:Y:S04]  /*11f0*/  LDS R12, [R2+0x8] ;  /* 0x00000800020c7984 */ /* 0x000f680000000800 */
[----:B------:R-:W5:Y:S01]  /*1200*/  LDS R13, [R2+0xc] ;  /* 0x00000c00020d7984 */ /* 0x000f620000000800 */
[C---:B0-----:R-:W-:Y:S01]  /*1210*/  FFMA R34, R38.reuse, R28, R15 ;  /* 0x0000001c26227223 */ /* 0x041fe2000000000f */
[----:B-1----:R-:W-:-:S02]  /*1220*/  FFMA R15, R38, R37, R26 ;  /* 0x00000025260f7223 */ /* 0x002fc4000000001a */
[----:B------:R-:W0:Y:S01]  /*1230*/  LDS.64 R26, [R11+-0x100] ;  /* 0xffff00000b1a7984 */ /* 0x000e220000000a00 */
[C---:B--2---:R-:W-:Y:S01]  /*1240*/  FFMA R45, R38.reuse, R40, R45 ;  /* 0x00000028262d7223 */ /* 0x044fe2000000002d */
[----:B---3--:R-:W-:Y:S01]  /*1250*/  FFMA R38, R38, R35, R20 ;  /* 0x0000002326267223 */ /* 0x008fe20000000014 */
[C---:B----4-:R-:W-:Y:S01]  /*1260*/  FFMA R20, R42.reuse, R28, R21 ;  /* 0x0000001c2a147223 */ /* 0x050fe20000000015 */
[C---:B------:R-:W-:Y:S01]  /*1270*/  FFMA R21, R42.reuse, R37, R18 ;  /* 0x000000252a157223 */ /* 0x040fe20000000012 */
[C---:B------:R-:W-:Y:S01]  /*1280*/  FFMA R23, R42.reuse, R40, R23 ;  /* 0x000000282a177223 */ /* 0x040fe20000000017 */
[----:B------:R-:W-:Y:S01]  /*1290*/  FFMA R22, R42, R35, R22 ;  /* 0x000000232a167223 */ /* 0x000fe20000000016 */
[C---:B-----5:R-:W-:Y:S01]  /*12a0*/  FFMA R18, R16.reuse, R28, R25 ;  /* 0x0000001c10127223 */ /* 0x060fe20000000019 */
[CC--:B------:R-:W-:Y:S01]  /*12b0*/  FFMA R33, R16.reuse, R37.reuse, R24 ;  /* 0x0000002510217223 */ /* 0x0c0fe20000000018 */
[-C--:B------:R-:W-:Y:S01]  /*12c0*/  FFMA R41, R16, R40.reuse, R41 ;  /* 0x0000002810297223 */ /* 0x080fe20000000029 */
[----:B------:R-:W1:Y:S01]  /*12d0*/  LDS.64 R24, [R11+0x108] ;  /* 0x000108000b187984 */ /* 0x000e620000000a00 */
[----:B------:R-:W-:Y:S01]  /*12e0*/  FFMA R31, R36, R37, R31 ;  /* 0x00000025241f7223 */ /* 0x000fe2000000001f */
[----:B------:R-:W-:Y:S01]  /*12f0*/  FFMA R32, R16, R35, R32 ;  /* 0x0000002310207223 */ /* 0x000fe20000000020 */
[C---:B------:R-:W-:Y:S01]  /*1300*/  FFMA R29, R36.reuse, R40, R29 ;  /* 0x00000028241d7223 */ /* 0x040fe2000000001d */
[C---:B------:R-:W-:Y:S01]  /*1310*/  FFMA R28, R36.reuse, R28, R43 ;  /* 0x0000001c241c7223 */ /* 0x040fe2000000002b */
[C---:B------:R-:W-:Y:S01]  /*1320*/  FFMA R37, R19.reuse, R39, R34 ;  /* 0x0000002713257223 */ /* 0x040fe20000000022 */
[----:B------:R-:W-:Y:S01]  /*1330*/  FFMA R30, R36, R35, R30 ;  /* 0x00000023241e7223 */ /* 0x000fe2000000001e */
[----:B------:R-:W2:Y:S01]  /*1340*/  LDS R16, [R2+0x110] ;  /* 0x0001100002107984 */ /* 0x000ea20000000800 */
[----:B------:R-:W-:Y:S01]  /*1350*/  FFMA R43, R19, R17, R18 ;  /* 0x00000011132b7223 */ /* 0x000fe20000000012 */
[C---:B------:R-:W-:Y:S01]  /*1360*/  FFMA R45, R14.reuse, R39, R45 ;  /* 0x000000270e2d7223 */ /* 0x040fe2000000002d */
[----:B------:R-:W-:Y:S01]  /*1370*/  FFMA R41, R14, R17, R41 ;  /* 0x000000110e297223 */ /* 0x000fe20000000029 */
[----:B------:R-:W3:Y:S01]  /*1380*/  LDS R36, [R2+0x104] ;  /* 0x0001040002247984 */ /* 0x000ee20000000800 */
[C---:B------:R-:W-:Y:S01]  /*1390*/  FFMA R34, R12.reuse, R39, R15 ;  /* 0x000000270c227223 */ /* 0x040fe2000000000f */
[----:B------:R-:W-:-:S02]  /*13a0*/  FFMA R18, R12, R17, R33 ;  /* 0x000000110c127223 */ /* 0x000fc40000000021 */
[----:B------:R-:W4:Y:S01]  /*13b0*/  LDS R15, [R2+0x10c] ;  /* 0x00010c00020f7984 */ /* 0x000f220000000800 */
[C---:B------:R-:W-:Y:S01]  /*13c0*/  FFMA R39, R13.reuse, R39, R38 ;  /* 0x000000270d277223 */ /* 0x040fe20000000026 */
[----:B------:R-:W-:Y:S02]  /*13d0*/  FFMA R17, R13, R17, R32 ;  /* 0x000000110d117223 */ /* 0x000fe40000000020 */
[----:B------:R-:W5:Y:S01]  /*13e0*/  LDS R38, [R2+0x108] ;  /* 0x0001080002267984 */ /* 0x000f620000000800 */
[C---:B0-----:R-:W-:Y:S01]  /*13f0*/  FFMA R35, R26.reuse, R19, R20 ;  /* 0x000000131a237223 */ /* 0x041fe20000000014 */
[C---:B------:R-:W-:Y:S01]  /*1400*/  FFMA R32, R26.reuse, R12, R21 ;  /* 0x0000000c1a207223 */ /* 0x040fe20000000015 */
[CC--:B------:R-:W-:Y:S01]  /*1410*/  FFMA R47, R26.reuse, R14.reuse, R23 ;  /* 0x0000000e1a2f7223 */ /* 0x0c0fe20000000017 */
[----:B------:R-:W-:Y:S01]  /*1420*/  FFMA R51, R26, R13, R22 ;  /* 0x0000000d1a337223 */ /* 0x000fe20000000016 */
[----:B------:R-:W0:Y:S04]  /*1430*/  LDS.64 R20, [R11+-0x200] ;  /* 0xfffe00000b147984 */ /* 0x000e280000000a00 */
[----:B------:R-:W0:Y:S01]  /*1440*/  LDS.64 R22, [R11+0x8] ;  /* 0x000008000b167984 */ /* 0x000e220000000a00 */
[C---:B-1----:R-:W-:Y:S01]  /*1450*/  FFMA R33, R24.reuse, R14, R29 ;  /* 0x0000000e18217223 */ /* 0x042fe2000000001d */
[C---:B------:R-:W-:Y:S01]  /*1460*/  FFMA R49, R24.reuse, R19, R28 ;  /* 0x0000001318317223 */ /* 0x040fe2000000001c */
[C---:B------:R-:W-:Y:S01]  /*1470*/  FFMA R42, R24.reuse, R12, R31 ;  /* 0x0000000c182a7223 */ /* 0x040fe2000000001f */
[----:B------:R-:W-:Y:S01]  /*1480*/  FFMA R53, R24, R13, R30 ;  /* 0x0000000d18357223 */ /* 0x000fe2000000001e */
[----:B------:R-:W1:Y:S01]  /*1490*/  LDS R12, [R2+0x208] ;  /* 0x00020800020c7984 */ /* 0x000e620000000800 */
[----:B--2---:R-:W-:-:S03]  /*14a0*/  FFMA R40, R16, R27, R51 ;  /* 0x0000001b10287223 */ /* 0x004fc60000000033 */
[----:B------:R-:W2:Y:S01]  /*14b0*/  LDS R13, [R2+0x20c] ;  /* 0x00020c00020d7984 */ /* 0x000ea20000000800 */
[----:B---3--:R-:W-:-:S03]  /*14c0*/  FFMA R29, R36, R27, R47 ;  /* 0x0000001b241d7223 */ /* 0x008fc6000000002f */
[----:B------:R-:W3:Y:S01]  /*14d0*/  LDS R14, [R2+0x210] ;  /* 0x00021000020e7984 */ /* 0x000ee20000000800 */
[----:B------:R-:W-:Y:S01]  /*14e0*/  FFMA R33, R36, R25, R33 ;  /* 0x0000001924217223 */ /* 0x000fe20000000021 */
[C---:B----4-:R-:W-:Y:S02]  /*14f0*/  FFMA R31, R15.reuse, R27, R32 ;  /* 0x0000001b0f1f7223 */ /* 0x050fe40000000020 */
[----:B------:R-:W4:Y:S01]  /*1500*/  LDS R19, [R2+0x214] ;  /* 0x0002140002137984 */ /* 0x000f220000000800 */
[----:B------:R-:W-:Y:S01]  /*1510*/  FFMA R32, R16, R25, R53 ;  /* 0x0000001910207223 */ /* 0x000fe20000000035 */
[C---:B-----5:R-:W-:Y:S01]  /*1520*/  FFMA R28, R38.reuse, R27, R35 ;  /* 0x0000001b261c7223 */ /* 0x060fe20000000023 */
[-C--:B------:R-:W-:Y:S01]  /*1530*/  FFMA R30, R38, R25.reuse, R49 ;  /* 0x00000019261e7223 */ /* 0x080fe20000000031 */
[----:B------:R-:W5:Y:S01]  /*1540*/  LDS.64 R26, [R11+-0xf8] ;  /* 0xffff08000b1a7984 */ /* 0x000f620000000a00 */
[----:B------:R-:W-:-:S03]  /*1550*/  FFMA R35, R15, R25, R42 ;  /* 0x000000190f237223 */ /* 0x000fc6000000002a */
[----:B------:R-:W5:Y:S01]  /*1560*/  LDS.64 R24, [R11+0x110] ;  /* 0x000110000b187984 */ /* 0x000f620000000a00 */
[C---:B0-----:R-:W-:Y:S01]  /*1570*/  FFMA R44, R20.reuse, R38, R37 ;  /* 0x00000026142c7223 */ /* 0x041fe20000000025 */
[C---:B------:R-:W-:Y:S01]  /*1580*/  FFMA R45, R20.reuse, R36, R45 ;  /* 0x00000024142d7223 */ /* 0x040fe2000000002d */
[CC--:B------:R-:W-:Y:S01]  /*1590*/  FFMA R37, R20.reuse, R15.reuse, R34 ;  /* 0x0000000f14257223 */ /* 0x0c0fe20000000022 */
[----:B------:R-:W-:Y:S01]  /*15a0*/  FFMA R46, R20, R16, R39 ;  /* 0x00000010142e7223 */ /* 0x000fe20000000027 */
[C---:B------:R-:W-:Y:S01]  /*15b0*/  FFMA R41, R22.reuse, R36, R41 ;  /* 0x0000002416297223 */ /* 0x040fe20000000029 */
[C---:B------:R-:W-:Y:S01]  /*15c0*/  FFMA R20, R22.reuse, R38, R43 ;  /* 0x0000002616147223 */ /* 0x040fe2000000002b */
[C---:B------:R-:W-:Y:S01]  /*15d0*/  FFMA R47, R22.reuse, R15, R18 ;  /* 0x0000000f162f7223 */ /* 0x040fe20000000012 */
[----:B------:R-:W-:Y:S01]  /*15e0*/  FFMA R36, R22, R16, R17 ;  /* 0x0000001016247223 */ /* 0x000fe20000000011 */
[----:B------:R-:W0:Y:S04]  /*15f0*/  LDS R34, [R2+0x30c] ;  /* 0x00030c0002227984 */ /* 0x000e280000000800 */
[----:B------:R-:W0:Y:S04]  /*1600*/  LDS R22, [R2+0x310] ;  /* 0x0003100002167984 */ /* 0x000e280000000800 */
[----:B------:R-:W0:Y:S01]  /*1610*/  LDS R18, [R2+0x314] ;  /* 0x0003140002127984 */ /* 0x000e220000000800 */
[C---:B-1----:R-:W-:Y:S01]  /*1620*/  FFMA R42, R12.reuse, R21, R45 ;  /* 0x000000150c2a7223 */ /* 0x042fe2000000002d */
[----:B------:R-:W-:-:S02]  /*1630*/  FFMA R45, R12, R23, R41 ;  /* 0x000000170c2d7223 */ /* 0x000fc40000000029 */
[----:B------:R-:W1:Y:S01]  /*1640*/  LDS R15, [R2+0x318] ;  /* 0x00031800020f7984 */ /* 0x000e620000000800 */
[C---:B--2---:R-:W-:Y:S01]  /*1650*/  FFMA R39, R13.reuse, R21, R44 ;  /* 0x000000150d277223 */ /* 0x044fe2000000002c */
[----:B------:R-:W-:Y:S02]  /*1660*/  FFMA R43, R13, R23, R20 ;  /* 0x000000170d2b7223 */ /* 0x000fe40000000014 */
[----:B------:R-:W2:Y:S01]  /*1670*/  LDS.64 R16, [R11+-0x1f8] ;  /* 0xfffe08000b107984 */ /* 0x000ea20000000a00 */
[C---:B---3--:R-:W-:Y:S01]  /*1680*/  FFMA R37, R14.reuse, R21, R37 ;  /* 0x000000150e257223 */ /* 0x048fe20000000025 */
[----:B------:R-:W-:Y:S01]  /*1690*/  FFMA R41, R14, R23, R47 ;  /* 0x000000170e297223 */ /* 0x000fe2000000002f */
[C---:B----4-:R-:W-:Y:S01]  /*16a0*/  FFMA R38, R19.reuse, R21, R46 ;  /* 0x0000001513267223 */ /* 0x050fe2000000002e */
[----:B------:R-:W-:Y:S01]  /*16b0*/  FFMA R36, R19, R23, R36 ;  /* 0x0000001713247223 */ /* 0x000fe20000000024 */
[----:B------:R-:W3:Y:S01]  /*16c0*/  LDS.64 R20, [R11+0x10] ;  /* 0x000010000b147984 */ /* 0x000ee20000000a00 */
[C---:B-----5:R-:W-:Y:S01]  /*16d0*/  FFMA R47, R26.reuse, R12, R29 ;  /* 0x0000000c1a2f7223 */ /* 0x060fe2000000001d */
[C---:B------:R-:W-:Y:S01]  /*16e0*/  FFMA R29, R26.reuse, R13, R28 ;  /* 0x0000000d1a1d7223 */ /* 0x040fe2000000001c */
[CC--:B------:R-:W-:Y:S01]  /*16f0*/  FFMA R23, R26.reuse, R14.reuse, R31 ;  /* 0x0000000e1a177223 */ /* 0x0c0fe2000000001f */
[----:B------:R-:W-:Y:S01]  /*1700*/  FFMA R40, R26, R19, R40 ;  /* 0x000000131a287223 */ /* 0x000fe20000000028 */
[C---:B------:R-:W-:Y:S01]  /*1710*/  FFMA R13, R24.reuse, R13, R30 ;  /* 0x0000000d180d7223 */ /* 0x040fe2000000001e */
[C---:B------:R-:W-:Y:S01]  /*1720*/  FFMA R31, R24.reuse, R14, R35 ;  /* 0x0000000e181f7223 */ /* 0x040fe20000000023 */
[C---:B------:R-:W-:Y:S01]  /*1730*/  FFMA R32, R24.reuse, R19, R32 ;  /* 0x0000001318207223 */ /* 0x040fe20000000020 */
[----:B------:R-:W4:Y:S01]  /*1740*/  LDS R28, [R2+0x414] ;  /* 0x00041400021c7984 */ /* 0x000f220000000800 */
[----:B------:R-:W-:-:S03]  /*1750*/  FFMA R33, R24, R12, R33 ;  /* 0x0000000c18217223 */ /* 0x000fc60000000021 */
[----:B------:R-:W5:Y:S01]  /*1760*/  LDS R30, [R2+0x410] ;  /* 0x00041000021e7984 */ /* 0x000f620000000800 */
[----:B0-----:R-:W-:-:S03]  /*1770*/  FFMA R19, R34, R27, R47 ;  /* 0x0000001b22137223 */ /* 0x001fc6000000002f */
[----:B------:R-:W0:Y:S01]  /*1780*/  LDS R26, [R2+0x418] ;  /* 0x00041800021a7984 */ /* 0x000e220000000800 */
[----:B------:R-:W-:Y:S01]  /*1790*/  FFMA R33, R34, R25, R33 ;  /* 0x0000001922217223 */ /* 0x000fe20000000021 */
[-C--:B------:R-:W-:Y:S02]  /*17a0*/  FFMA R29, R22, R27.reuse, R29 ;  /* 0x0000001b161d7223 */ /* 0x080fe4000000001d */
[----:B------:R-:W0:Y:S01]  /*17b0*/  LDS R14, [R2+0x41c] ;  /* 0x00041c00020e7984 */ /* 0x000e220000000800 */
[C---:B------:R-:W-:Y:S01]  /*17c0*/  FFMA R23, R18.reuse, R27, R23 ;  /* 0x0000001b12177223 */ /* 0x040fe20000000017 */
[----:B------:R-:W-:Y:S01]  /*17d0*/  FFMA R31, R18, R25, R31 ;  /* 0x00000019121f7223 */ /* 0x000fe2000000001f */
[C---:B-1----:R-:W-:Y:S01]  /*17e0*/  FFMA R35, R15.reuse, R27, R40 ;  /* 0x0000001b0f237223 */ /* 0x042fe20000000028 */
[-C--:B------:R-:W-:Y:S01]  /*17f0*/  FFMA R27, R22, R25.reuse, R13 ;  /* 0x00000019161b7223 */ /* 0x080fe2000000000d */
[----:B------:R-:W-:Y:S01]  /*1800*/  FFMA R32, R15, R25, R32 ;  /* 0x000000190f207223 */ /* 0x000fe20000000020 */
[----:B------:R-:W1:Y:S01]  /*1810*/  LDS.64 R12, [R11+-0xf0] ;  /* 0xffff10000b0c7984 */ /* 0x000e620000000a00 */
[CC--:B--2---:R-:W-:Y:S01]  /*1820*/  FFMA R53, R16.reuse, R15.reuse, R38 ;  /* 0x0000000f10357223 */ /* 0x0c4fe20000000026 */
[C---:B------:R-:W-:Y:S01]  /*1830*/  FFMA R51, R16.reuse, R34, R42 ;  /* 0x0000002210337223 */ /* 0x040fe2000000002a */
[C---:B------:R-:W-:Y:S01]  /*1840*/  FFMA R49, R16.reuse, R22, R39 ;  /* 0x0000001610317223 */ /* 0x040fe20000000027 */
[----:B------:R-:W-:Y:S01]  /*1850*/  FFMA R47, R16, R18, R37 ;  /* 0x00000012102f7223 */ /* 0x000fe20000000025 */
[----:B------:R-:W2:Y:S01]  /*1860*/  LDS.64 R24, [R11+0x118] ;  /* 0x000118000b187984 */ /* 0x000ea20000000a00 */
[C---:B---3--:R-:W-:Y:S01]  /*1870*/  FFMA R38, R20.reuse, R22, R43 ;  /* 0x0000001614267223 */ /* 0x048fe2000000002b */
[C---:B------:R-:W-:Y:S01]  /*1880*/  FFMA R16, R20.reuse, R34, R45 ;  /* 0x0000002214107223 */ /* 0x040fe2000000002d */
[C---:B------:R-:W-:Y:S01]  /*1890*/  FFMA R18, R20.reuse, R18, R41 ;  /* 0x0000001214127223 */ /* 0x040fe20000000029 */
[----:B------:R-:W-:Y:S01]  /*18a0*/  FFMA R40, R20, R15, R36 ;  /* 0x0000000f14287223 */ /* 0x000fe20000000024 */
[----:B------:R-:W3:Y:S04]  /*18b0*/  LDS R22, [R2+0x51c] ;  /* 0x00051c0002167984 */ /* 0x000ee80000000800 */
[----:B------:R-:W3:Y:S01]  /*18c0*/  LDS R36, [R2+0x514] ;  /* 0x0005140002247984 */ /* 0x000ee20000000800 */
[C---:B----4-:R-:W-:Y:S01]  /*18d0*/  FFMA R41, R28.reuse, R21, R38 ;  /* 0x000000151c297223 */ /* 0x050fe20000000026 */
[----:B------:R-:W-:-:S02]  /*18e0*/  FFMA R37, R28, R17, R49 ;  /* 0x000000111c257223 */ /* 0x000fc40000000031 */
[----:B------:R-:W4:Y:S01]  /*18f0*/  LDS R34, [R2+0x518] ;  /* 0x0005180002227984 */ /* 0x000f220000000800 */
[C---:B-----5:R-:W-:Y:S01]  /*1900*/  FFMA R43, R30.reuse, R21, R16 ;  /* 0x000000151e2b7223 */ /* 0x060fe20000000010 */
[----:B------:R-:W-:Y:S02]  /*1910*/  FFMA R39, R30, R17, R51 ;  /* 0x000000111e277223 */ /* 0x000fe40000000033 */
[----:B------:R-:W5:Y:S01]  /*1920*/  LDS R20, [R2+0x520] ;  /* 0x0005200002147984 */ /* 0x000f620000000800 */
[C---:B0-----:R-:W-:Y:S01]  /*1930*/  FFMA R38, R26.reuse, R21, R18 ;  /* 0x000000151a267223 */ /* 0x041fe20000000012 */
[----:B------:R-:W-:Y:S01]  /*1940*/  FFMA R15, R26, R17, R47 ;  /* 0x000000111a0f7223 */ /* 0x000fe2000000002f */
[C---:B------:R-:W-:Y:S01]  /*1950*/  FFMA R21, R14.reuse, R21, R40 ;  /* 0x000000150e157223 */ /* 0x040fe20000000028 */
[----:B------:R-:W-:Y:S02]  /*1960*/  FFMA R45, R14, R17, R53 ;  /* 0x000000110e2d7223 */ /* 0x000fe40000000035 */
[----:B------:R-:W0:Y:S01]  /*1970*/  LDS.64 R16, [R11+-0x1f0] ;  /* 0xfffe10000b107984 */ /* 0x000e220000000a00 */
[C---:B-1----:R-:W-:Y:S01]  /*1980*/  FFMA R44, R12.reuse, R28, R29 ;  /* 0x0000001c0c2c7223 */ /* 0x042fe2000000001d */
[C---:B------:R-:W-:Y:S01]  /*1990*/  FFMA R40, R12.reuse, R30, R19 ;  /* 0x0000001e0c287223 */ /* 0x040fe20000000013 */
[C---:B------:R-:W-:Y:S01]  /*19a0*/  FFMA R29, R12.reuse, R26, R23 ;  /* 0x0000001a0c1d7223 */ /* 0x040fe20000000017 */
[----:B------:R-:W1:Y:S01]  /*19b0*/  LDS.64 R18, [R11+0x18] ;  /* 0x000018000b127984 */ /* 0x000e620000000a00 */
[----:B------:R-:W-:Y:S01]  /*19c0*/  FFMA R35, R12, R14, R35 ;  /* 0x0000000e0c237223 */ /* 0x000fe20000000023 */
[C---:B--2---:R-:W-:Y:S01]  /*19d0*/  FFMA R33, R24.reuse, R30, R33 ;  /* 0x0000001e18217223 */ /* 0x044fe20000000021 */
[C---:B------:R-:W-:Y:S01]  /*19e0*/  FFMA R27, R24.reuse, R28, R27 ;  /* 0x0000001c181b7223 */ /* 0x040fe2000000001b */
[C---:B------:R-:W-:Y:S01]  /*19f0*/  FFMA R47, R24.reuse, R14, R32 ;  /* 0x0000000e182f7223 */ /* 0x040fe20000000020 */
[----:B------:R-:W2:Y:S01]  /*1a00*/  LDS R30, [R2+0x624] ;  /* 0x00062400021e7984 */ /* 0x000ea20000000800 */
[----:B------:R-:W-:Y:S01]  /*1a10*/  FFMA R31, R24, R26, R31 ;  /* 0x0000001a181f7223 */ /* 0x000fe2000000001f */
[----:B---3--:R-:W-:-:S02]  /*1a20*/  FFMA R42, R22, R13, R29 ;  /* 0x0000000d162a7223 */ /* 0x008fc4000000001d */
[----:B------:R-:W3:Y:S01]  /*1a30*/  LDS R28, [R2+0x618] ;  /* 0x00061800021c7984 */ /* 0x000ee20000000800 */
[----:B------:R-:W-:Y:S01]  /*1a40*/  FFMA R31, R22, R25, R31 ;  /* 0x00000019161f7223 */ /* 0x000fe2000000001f */
[C---:B------:R-:W-:Y:S02]  /*1a50*/  FFMA R23, R36.reuse, R13, R40 ;  /* 0x0000000d24177223 */ /* 0x040fe40000000028 */
[----:B------:R-:W3:Y:S01]  /*1a60*/  LDS R14, [R2+0x61c] ;  /* 0x00061c00020e7984 */ /* 0x000ee20000000800 */
[----:B------:R-:W-:Y:S01]  /*1a70*/  FFMA R40, R36, R25, R33 ;  /* 0x0000001924287223 */ /* 0x000fe20000000021 */
[C---:B----4-:R-:W-:Y:S02]  /*1a80*/  FFMA R44, R34.reuse, R13, R44 ;  /* 0x0000000d222c7223 */ /* 0x050fe4000000002c */
[----:B------:R4:W3:Y:S01]  /*1a90*/  LDS R12, [R2+0x620] ;  /* 0x00062000020c7984 */ /* 0x0008e20000000800 */
[----:B------:R-:W-:Y:S01]  /*1aa0*/  FFMA R33, R34, R25, R27 ;  /* 0x0000001922217223 */ /* 0x000fe2000000001b */
[----:B-----5:R-:W-:-:S02]  /*1ab0*/  FFMA R35, R20, R13, R35 ;  /* 0x0000000d14237223 */ /* 0x020fc40000000023 */
[----:B------:R-:W5:Y:S01]  /*1ac0*/  LDS R29, [R11+-0xe8] ;  /* 0xffff18000b1d7984 */ /* 0x000f620000000800 */
[----:B------:R-:W-:-:S03]  /*1ad0*/  FFMA R27, R20, R25, R47 ;  /* 0x00000019141b7223 */ /* 0x000fc6000000002f */
[----:B------:R1:W5:Y:S01]  /*1ae0*/  LDS R13, [R11+0x120] ;  /* 0x000120000b0d7984 */ /* 0x0003620000000800 */
[----:B----4-:R-:W-:Y:S02]  /*1af0*/  VIADD R2, R2, 0x820 ;  /* 0x0000082002027836 */ /* 0x010fe40000000000 */
[C---:B0-----:R-:W-:Y:S01]  /*1b00*/  FFMA R25, R16.reuse, R22, R15 ;  /* 0x0000001610197223 */ /* 0x041fe2000000000f */
[C---:B------:R-:W-:Y:S01]  /*1b10*/  FFMA R47, R16.reuse, R20, R45 ;  /* 0x00000014102f7223 */ /* 0x040fe2000000002d */
[C---:B------:R-:W-:Y:S01]  /*1b20*/  FFMA R39, R16.reuse, R36, R39 ;  /* 0x0000002410277223 */ /* 0x040fe20000000027 */
[----:B------:R-:W-:Y:S01]  /*1b30*/  FFMA R37, R16, R34, R37 ;  /* 0x0000002210257223 */ /* 0x000fe20000000025 */
[----:B-1----:R-:W-:Y:S01]  /*1b40*/  IADD3 R11, PT, PT, R11, 0x20, RZ ;  /* 0x000000200b0b7810 */ /* 0x002fe20007ffe0ff */
[C---:B------:R-:W-:Y:S01]  /*1b50*/  FFMA R21, R18.reuse, R20, R21 ;  /* 0x0000001412157223 */ /* 0x040fe20000000015 */
[C---:B------:R-:W-:Y:S01]  /*1b60*/  FFMA R43, R18.reuse, R36, R43 ;  /* 0x00000024122b7223 */ /* 0x040fe2000000002b */
[C---:B------:R-:W-:Y:S01]  /*1b70*/  FFMA R49, R18.reuse, R34, R41 ;  /* 0x0000002212317223 */ /* 0x040fe20000000029 */
[----:B------:R-:W-:Y:S01]  /*1b80*/  FFMA R51, R18, R22, R38 ;  /* 0x0000001612337223 */ /* 0x000fe20000000026 */
[C---:B--2---:R-:W-:Y:S01]  /*1b90*/  FFMA R32, R30.reuse, R19, R21 ;  /* 0x000000131e207223 */ /* 0x044fe20000000015 */
[----:B------:R-:W-:Y:S01]  /*1ba0*/  FFMA R20, R30, R17, R47 ;  /* 0x000000111e147223 */ /* 0x000fe2000000002f */
[C---:B---3--:R-:W-:Y:S01]  /*1bb0*/  FFMA R41, R28.reuse, R19, R43 ;  /* 0x000000131c297223 */ /* 0x048fe2000000002b */
[-C--:B------:R-:W-:Y:S01]  /*1bc0*/  FFMA R45, R28, R17.reuse, R39 ;  /* 0x000000111c2d7223 */ /* 0x080fe20000000027 */
[-C--:B------:R-:W-:Y:S01]  /*1bd0*/  FFMA R15, R14, R17.reuse, R37 ;  /* 0x000000110e0f7223 */ /* 0x080fe20000000025 */
[----:B------:R-:W-:Y:S01]  /*1be0*/  FFMA R26, R12, R17, R25 ;  /* 0x000000110c1a7223 */ /* 0x000fe20000000019 */
[-C--:B------:R-:W-:Y:S01]  /*1bf0*/  FFMA R25, R14, R19.reuse, R49 ;  /* 0x000000130e197223 */ /* 0x080fe20000000031 */
[----:B------:R-:W-:Y:S01]  /*1c00*/  FFMA R24, R12, R19, R51 ;  /* 0x000000130c187223 */ /* 0x000fe20000000033 */
[C---:B-----5:R-:W-:Y:S01]  /*1c10*/  FFMA R23, R29.reuse, R28, R23 ;  /* 0x0000001c1d177223 */ /* 0x060fe20000000017 */
[C---:B------:R-:W-:Y:S01]  /*1c20*/  FFMA R21, R29.reuse, R14, R44 ;  /* 0x0000000e1d157223 */ /* 0x040fe2000000002c */
[C---:B------:R-:W-:Y:S01]  /*1c30*/  FFMA R18, R29.reuse, R12, R42 ;  /* 0x0000000c1d127223 */ /* 0x040fe2000000002a */
[----:B------:R-:W-:Y:S01]  /*1c40*/  FFMA R22, R29, R30, R35 ;  /* 0x0000001e1d167223 */ /* 0x000fe20000000023 */
[C---:B------:R-:W-:Y:S01]  /*1c50*/  FFMA R29, R13.reuse, R28, R40 ;  /* 0x0000001c0d1d7223 */ /* 0x040fe20000000028 */
[C---:B------:R-:W-:Y:S01]  /*1c60*/  FFMA R43, R13.reuse, R14, R33 ;  /* 0x0000000e0d2b7223 */ /* 0x040fe20000000021 */
[C---:B------:R-:W-:Y:S01]  /*1c70*/  FFMA R31, R13.reuse, R12, R31 ;  /* 0x0000000c0d1f7223 */ /* 0x040fe2000000001f */
[----:B------:R-:W-:Y:S01]  /*1c80*/  FFMA R30, R13, R30, R27 ;  /* 0x0000001e0d1e7223 */ /* 0x000fe2000000001b */
[----:B------:R-:W-:Y:S06]  /*1c90*/  BRA.U UP0, `(.L_x_10) ;  /* 0xfffffff500247547 */ /* 0x000fec000b83ffff */
[----:B------:R-:W-:Y:S01]  /*1ca0*/  BAR.SYNC.DEFER_BLOCKING 0x0 ;  /* 0x0000000000007b1d */ /* 0x000fe20000010000 */
[----:B------:R-:W-:Y:S02]  /*1cb0*/  UIADD3 UR6, UPT, UPT, UR7, 0x3f, URZ ;  /* 0x0000003f07067890 */ /* 0x000fe4000fffe0ff */
[----:B------:R-:W-:Y:S02]  /*1cc0*/  UIADD3 UR4, UPT, UPT, UR4, 0x1, URZ ;  /* 0x0000000104047890 */ /* 0x000fe4000fffe0ff */
[----:B------:R-:W-:-:S04]  /*1cd0*/  USHF.R.U32.HI UR6, URZ, 0x6, UR6 ;  /* 0x00000006ff067899 */ /* 0x000fc80008011606 */
[----:B------:R-:W-:-:S09]  /*1ce0*/  UISETP.NE.AND UP0, UPT, UR4, UR6, UPT ;  /* 0x000000060400728c */ /* 0x000fd2000bf05270 */
[----:B------:R-:W-:Y:S05]  /*1cf0*/  BRA.U UP0, `(.L_x_11) ;  /* 0xffffffe5005c7547 */ /* 0x000fea000b83ffff */
.L_x_9:
[----:B------:R-:W2:Y:S01]  /*1d00*/  S2R R9, SR_CTAID.Y ;  /* 0x0000000000097919 */ /* 0x000ea20000002600 */
[----:B------:R-:W0:Y:S01]  /*1d10*/  LDCU UR6, c[0x0][0x3a0] ;  /* 0x00007400ff0677ac */ /* 0x000e220008000800 */
[----:B------:R-:W1:Y:S01]  /*1d20*/  S2R R2, SR_TID.X ;  /* 0x0000000000027919 */ /* 0x000e620000002100 */
[----:B------:R-:W4:Y:S01]  /*1d30*/  LDCU UR7, c[0x0][0x398] ;  /* 0x00007300ff0777ac */ /* 0x000f220008000800 */
[----:B--2---:R-:W-:Y:S02]  /*1d40*/  LEA R9, R9, R0, 0x4 ;  /* 0x0000000009097211 */ /* 0x004fe400078e20ff */
[----:B-1----:R-:W-:Y:S01]  /*1d50*/  LEA R0, R2, UR5, 0x2 ;  /* 0x0000000502007c11 */ /* 0x002fe2000f8e10ff */
[----:B------:R-:W1:Y:S01]  /*1d60*/  LDCU.64 UR4, c[0x0][0x390] ;  /* 0x00007200ff0477ac */ /* 0x000e620008000a00 */
[----:B------:R-:W-:Y:S02]  /*1d70*/  SHF.L.U32 R9, R9, 0x2, RZ ;  /* 0x0000000209097819 */ /* 0x000fe400000006ff */
[----:B0-----:R-:W-:-:S02]  /*1d80*/  ISETP.GE.AND P0, PT, R0, UR6, PT ;  /* 0x0000000600007c0c */ /* 0x001fc4000bf06270 */
[C---:B------:R-:W-:Y:S01]  /*1d90*/  ISETP.GE.AND P1, PT, R0.reuse, UR6, PT ;  /* 0x0000000600007c0c */ /* 0x040fe2000bf26270 */
[C---:B------:R-:W-:Y:S01]  /*1da0*/  VIADD R16, R9.reuse, 0x1 ;  /* 0x0000000109107836 */ /* 0x040fe20000000000 */
[C---:B----4-:R-:W-:Y:S01]  /*1db0*/  ISETP.LT.AND P0, PT, R9.reuse, UR7, !P0 ;  /* 0x0000000709007c0c */ /* 0x050fe2000c701270 */
[----:B------:R-:W-:Y:S01]  /*1dc0*/  IMAD R11, R9, UR6, RZ ;  /* 0x00000006090b7c24 */ /* 0x000fe2000f8e02ff */
[----:B------:R-:W-:Y:S02]  /*1dd0*/  IADD3 R2, PT, PT, R0, 0x1, RZ ;  /* 0x0000000100027810 */ /* 0x000fe40007ffe0ff */
[----:B------:R-:W-:Y:S02]  /*1de0*/  ISETP.GE.OR P4, PT, R16, UR7, P1 ;  /* 0x0000000710007c0c */ /* 0x000fe40008f86670 */
[----:B------:R-:W-:Y:S02]  /*1df0*/  ISETP.GE.AND P3, PT, R2, UR6, PT ;  /* 0x0000000602007c0c */ /* 0x000fe4000bf66270 */
[----:B------:R-:W-:-:S02]  /*1e00*/  SHF.R.S32.HI R8, RZ, 0x1f, R0 ;  /* 0x0000001fff087819 */ /* 0x000fc40000011400 */
[C---:B------:R-:W-:Y:S02]  /*1e10*/  IADD3 R12, PT, PT, R0.reuse, 0x2, RZ ;  /* 0x00000002000c7810 */ /* 0x040fe40007ffe0ff */
[----:B------:R-:W-:Y:S01]  /*1e20*/  ISETP.GE.OR P6, PT, R9, UR7, P3 ;  /* 0x0000000709007c0c */ /* 0x000fe20009fc6670 */
[----:B------:R-:W0:Y:S01]  /*1e30*/  @P0 LDC.64 R4, c[0x0][0x390] ;  /* 0x0000e400ff040b82 */ /* 0x000e220000000a00 */
[----:B------:R-:W-:Y:S02]  /*1e40*/  @P0 IADD3 R3, PT, PT, R0, R11, RZ ;  /* 0x0000000b00030210 */ /* 0x000fe40007ffe0ff */
[----:B------:R-:W-:-:S05]  /*1e50*/  IADD3 R13, PT, PT, R11, UR6, RZ ;  /* 0x000000060b0d7c10 */ /* 0x000fca000fffe0ff */
[----:B------:R-:W2:Y:S01]  /*1e60*/  @!P4 LDC.64 R6, c[0x0][0x390] ;  /* 0x0000e400ff06cb82 */ /* 0x000ea20000000a00 */
[----:B0-----:R-:W-:Y:S01]  /*1e70*/  @P0 IMAD.WIDE R4, R3, 0x4, R4 ;  /* 0x0000000403040825 */ /* 0x001fe200078e0204 */
[----:B------:R-:W-:-:S04]  /*1e80*/  IADD3 R3, P2, PT, R0, R11, RZ ;  /* 0x0000000b00037210 */ /* 0x000fc80007f5e0ff */
[----:B------:R-:W-:Y:S01]  /*1e90*/  LEA.HI.X.SX32 R10, R11, R8, 0x1, P2 ;  /* 0x000000080b0a7211 */ /* 0x000fe200010f0eff */
[----:B---3--:R0:W-:Y:S01]  /*1ea0*/  @P0 STG.E desc[UR8][R4.64], R45 ;  /* 0x0000002d04000986 */ /* 0x0081e2000c101908 */
[C---:B-1----:R-:W-:Y:S02]  /*1eb0*/  LEA R2, P5, R3.reuse, UR4, 0x2 ;  /* 0x0000000403027c11 */ /* 0x042fe4000f8a10ff */
[----:B------:R-:W-:Y:S01]  /*1ec0*/  ISETP.GE.AND P2, PT, R12, UR6, PT ;  /* 0x000000060c007c0c */ /* 0x000fe2000bf46270 */
[----:B------:R-:W-:Y:S01]  /*1ed0*/  VIADD R12, R0, 0x3 ;  /* 0x00000003000c7836 */ /* 0x000fe20000000000 */
[----:B------:R-:W-:Y:S02]  /*1ee0*/  LEA.HI.X R3, R3, UR5, R10, 0x2, P5 ;  /* 0x0000000503037c11 */ /* 0x000fe4000a8f140a */
[C---:B------:R-:W-:Y:S02]  /*1ef0*/  ISETP.GE.OR P5, PT, R9.reuse, UR7, P2 ;  /* 0x0000000709007c0c */ /* 0x040fe400097a6670 */
[----:B------:R-:W-:Y:S01]  /*1f00*/  ISETP.GE.AND P0, PT, R12, UR6, PT ;  /* 0x000000060c007c0c */ /* 0x000fe2000bf06270 */
[----:B------:R-:W-:Y:S01]  /*1f10*/  @!P6 STG.E desc[UR8][R2.64+0x4], R15 ;  /* 0x0000040f0200e986 */ /* 0x000fe2000c101908 */
[----:B------:R-:W-:-:S02]  /*1f20*/  IADD3 R12, PT, PT, R9, 0x2, RZ ;  /* 0x00000002090c7810 */ /* 0x000fc40007ffe0ff */
[C---:B------:R-:W-:Y:S01]  /*1f30*/  ISETP.GE.OR P6, PT, R9.reuse, UR7, P0 ;  /* 0x0000000709007c0c */ /* 0x040fe200087c6670 */
[----:B------:R-:W-:Y:S01]  /*1f40*/  VIADD R9, R9, 0x3 ;  /* 0x0000000309097836 */ /* 0x000fe20000000000 */
[----:B------:R-:W-:-:S05]  /*1f50*/  @!P4 IADD3 R11, PT, PT, R0, R13, RZ ;  /* 0x0000000d000bc210 */ /* 0x000fca0007ffe0ff */
[----:B------:R-:W-:Y:S01]  /*1f60*/  @!P5 STG.E desc[UR8][R2.64+0x8], R26 ;  /* 0x0000081a0200d986 */ /* 0x000fe2000c101908 */
[----:B------:R-:W-:Y:S01]  /*1f70*/  ISETP.GE.OR P5, PT, R12, UR7, P1 ;  /* 0x000000070c007c0c */ /* 0x000fe20008fa6670 */
[----:B--2---:R-:W-:Y:S01]  /*1f80*/  @!P4 IMAD.WIDE R10, R11, 0x4, R6 ;  /* 0x000000040b0ac825 */ /* 0x004fe200078e0206 */
[----:B------:R-:W-:-:S03]  /*1f90*/  ISETP.GE.OR P1, PT, R9, UR7, P1 ;  /* 0x0000000709007c0c */ /* 0x000fc60008f26670 */
[----:B------:R1:W-:Y:S01]  /*1fa0*/  @!P6 STG.E desc[UR8][R2.64+0xc], R20 ;  /* 0x00000c140200e986 */ /* 0x0003e2000c101908 */
[----:B------:R-:W-:-:S03]  /*1fb0*/  IADD3 R7, P6, PT, R0, R13, RZ ;  /* 0x0000000d00077210 */ /* 0x000fc60007fde0ff */
[----:B------:R2:W-:Y:S01]  /*1fc0*/  @!P4 STG.E desc[UR8][R10.64], R23 ;  /* 0x000000170a00c986 */ /* 0x0005e2000c101908 */
[C---:B------:R-:W-:Y:S02]  /*1fd0*/  ISETP.GE.OR P4, PT, R16.reuse, UR7, P3 ;  /* 0x0000000710007c0c */ /* 0x040fe40009f86670 */
[----:B------:R-:W-:Y:S01]  /*1fe0*/  LEA.HI.X.SX32 R14, R13, R8, 0x1, P6 ;  /* 0x000000080d0e7211 */ /* 0x000fe200030f0eff */
[----:B0-----:R-:W0:Y:S01]  /*1ff0*/  @!P5 LDC.64 R4, c[0x0][0x390] ;  /* 0x0000e400ff04db82 */ /* 0x001e220000000a00 */
[----:B------:R-:W-:Y:S02]  /*2000*/  LEA R6, P6, R7, UR4, 0x2 ;  /* 0x0000000407067c11 */ /* 0x000fe4000f8c10ff */
[----:B------:R-:W-:Y:S02]  /*2010*/  IADD3 R13, PT, PT, R13, UR6, RZ ;  /* 0x000000060d0d7c10 */ /* 0x000fe4000fffe0ff */
[----:B------:R-:W-:Y:S02]  /*2020*/  LEA.HI.X R7, R7, UR5, R14, 0x2, P6 ;  /* 0x0000000507077c11 */ /* 0x000fe4000b0f140e */
[----:B------:R-:W-:Y:S01]  /*2030*/  ISETP.GE.OR P6, PT, R16, UR7, P2 ;  /* 0x0000000710007c0c */ /* 0x000fe200097c6670 */
[----:B-1----:R-:W1:Y:S01]  /*2040*/  @!P1 LDC.64 R2, c[0x0][0x390] ;  /* 0x0000e400ff029b82 */ /* 0x002e620000000a00 */
[----:B--2---:R-:W-:Y:S01]  /*2050*/  @!P5 IADD3 R11, PT, PT, R0, R13, RZ ;  /* 0x0000000d000bd210 */ /* 0x004fe20007ffe0ff */
[----:B------:R-:W-:Y:S01]  /*2060*/  @!P4 STG.E desc[UR8][R6.64+0x4], R21 ;  /* 0x000004150600c986 */ /* 0x000fe2000c101908 */
[----:B------:R-:W-:-:S09]  /*2070*/  ISETP.GE.OR P4, PT, R16, UR7, P0 ;  /* 0x0000000710007c0c */ /* 0x000fd20008786670 */
[----:B------:R-:W-:Y:S01]  /*2080*/  @!P6 STG.E desc[UR8][R6.64+0x8], R18 ;  /* 0x000008120600e986 */ /* 0x000fe2000c101908 */
[----:B------:R-:W-:-:S03]  /*2090*/  IADD3 R14, P6, PT, R0, R13, RZ ;  /* 0x0000000d000e7210 */ /* 0x000fc60007fde0ff */
[----:B------:R2:W-:Y:S01]  /*20a0*/  @!P4 STG.E desc[UR8][R6.64+0xc], R22 ;  /* 0x00000c160600c986 */ /* 0x0005e2000c101908 */
[----:B------:R-:W-:Y:S01]  /*20b0*/  ISETP.GE.OR P4, PT, R12, UR7, P3 ;  /* 0x000000070c007c0c */ /* 0x000fe20009f86670 */
[----:B0-----:R-:W-:Y:S01]  /*20c0*/  @!P5 IMAD.WIDE R10, R11, 0x4, R4 ;  /* 0x000000040b0ad825 */ /* 0x001fe200078e0204 */
[C---:B------:R-:W-:Y:S02]  /*20d0*/  LEA.HI.X.SX32 R5, R13.reuse, R8, 0x1, P6 ;  /* 0x000000080d057211 */ /* 0x040fe400030f0eff */
[C---:B------:R-:W-:Y:S02]  /*20e0*/  LEA R4, P6, R14.reuse, UR4, 0x2 ;  /* 0x000000040e047c11 */ /* 0x040fe4000f8c10ff */
[----:B------:R-:W-:Y:S01]  /*20f0*/  IADD3 R13, PT, PT, R13, UR6, RZ ;  /* 0x000000060d0d7c10 */ /* 0x000fe2000fffe0ff */
[----:B------:R0:W-:Y:S01]  /*2100*/  @!P5 STG.E desc[UR8][R10.64], R41 ;  /* 0x000000290a00d986 */ /* 0x0001e2000c101908 */
[----:B------:R-:W-:Y:S02]  /*2110*/  LEA.HI.X R5, R14, UR5, R5, 0x2, P6 ;  /* 0x000000050e057c11 */ /* 0x000fe4000b0f1405 */
[----:B------:R-:W-:-:S02]  /*2120*/  ISETP.GE.OR P6, PT, R12, UR7, P2 ;  /* 0x000000070c007c0c */ /* 0x000fc400097c6670 */
[----:B------:R-:W-:Y:S01]  /*2130*/  ISETP.GE.OR P5, PT, R12, UR7, P0 ;  /* 0x000000070c007c0c */ /* 0x000fe200087a6670 */
[----:B------:R0:W-:Y:S01]  /*2140*/  @!P4 STG.E desc[UR8][R4.64+0x4], R25 ;  /* 0x000004190400c986 */ /* 0x0001e2000c101908 */
[CC--:B------:R-:W-:Y:S02]  /*2150*/  IADD3 R12, P4, PT, R0.reuse, R13.reuse, RZ ;  /* 0x0000000d000c7210 */ /* 0x0c0fe40007f9e0ff */
[C---:B------:R-:W-:Y:S02]  /*2160*/  ISETP.GE.OR P3, PT, R9.reuse, UR7, P3 ;  /* 0x0000000709007c0c */ /* 0x040fe40009f66670 */
[C---:B------:R-:W-:Y:S02]  /*2170*/  ISETP.GE.OR P2, PT, R9.reuse, UR7, P2 ;  /* 0x0000000709007c0c */ /* 0x040fe40009746670 */
[----:B------:R-:W-:Y:S02]  /*2180*/  ISETP.GE.OR P0, PT, R9, UR7, P0 ;  /* 0x0000000709007c0c */ /* 0x000fe40008706670 */
[----:B--2---:R-:W-:Y:S01]  /*2190*/  @!P1 IADD3 R7, PT, PT, R0, R13, RZ ;  /* 0x0000000d00079210 */ /* 0x004fe20007ffe0ff */
[----:B------:R0:W-:Y:S01]  /*21a0*/  @!P6 STG.E desc[UR8][R4.64+0x8], R24 ;  /* 0x000008180400e986 */ /* 0x0001e2000c101908 */
[----:B------:R-:W-:-:S02]  /*21b0*/  LEA.HI.X.SX32 R13, R13, R8, 0x1, P4 ;  /* 0x000000080d0d7211 */ /* 0x000fc400020f0eff */
[C---:B------:R-:W-:Y:S01]  /*21c0*/  LEA R6, P4, R12.reuse, UR4, 0x2 ;  /* 0x000000040c067c11 */ /* 0x040fe2000f8810ff */
[----:B-1----:R-:W-:Y:S01]  /*21d0*/  @!P1 IMAD.WIDE R2, R7, 0x4, R2 ;  /* 0x0000000407029825 */ /* 0x002fe200078e0202 */
[----:B------:R0:W-:Y:S02]  /*21e0*/  @!P5 STG.E desc[UR8][R4.64+0xc], R32 ;  /* 0x00000c200400d986 */ /* 0x0001e4000c101908 */
[----:B------:R-:W-:Y:S02]  /*21f0*/  LEA.HI.X R7, R12, UR5, R13, 0x2, P4 ;  /* 0x000000050c077c11 */ /* 0x000fe4000a0f140d */
[----:B------:R0:W-:Y:S04]  /*2200*/  @!P1 STG.E desc[UR8][R2.64], R29 ;  /* 0x0000001d02009986 */ /* 0x0001e8000c101908 */
[----:B------:R0:W-:Y:S04]  /*2210*/  @!P3 STG.E desc[UR8][R6.64+0x4], R43 ;  /* 0x0000042b0600b986 */ /* 0x0001e8000c101908 */
[----:B------:R0:W-:Y:S01]  /*2220*/  @!P2 STG.E desc[UR8][R6.64+0x8], R31 ;  /* 0x0000081f0600a986 */ /* 0x0001e2000c101908 */
[----:B------:R-:W-:Y:S05]  /*2230*/  @P0 EXIT ;  /* 0x000000000000094d */ /* 0x000fea0003800000 */
[----:B------:R-:W-:Y:S01]  /*2240*/  STG.E desc[UR8][R6.64+0xc], R30 ;  /* 0x00000c1e06007986 */ /* 0x000fe2000c101908 */
[----:B------:R-:W-:Y:S05]  /*2250*/  EXIT ;  /* 0x000000000000794d */ /* 0x000fea0003800000 */
.L_x_12:
        /* <DEDUP_REMOVED lines=10> */
.L_x_23:


//--------------------- .text.matrix_multiplication_kernel_sharemem --------------------------
	.section	.text.matrix_multiplication_kernel_sharemem,"ax",@progbits
	.align	128
        .global         matrix_multiplication_kernel_sharemem
        .type           matrix_multiplication_kernel_sharemem,@function
        .size           matrix_multiplication_kernel_sharemem,(.L_x_24 - matrix_multiplication_kernel_sharemem)
        .other          matrix_multiplication_kernel_sharemem,@"STO_CUDA_ENTRY STV_DEFAULT"
matrix_multiplication_kernel_sharemem:
.text.matrix_multiplication_kernel_sharemem:
[----:B------:R-:W-:Y:S01]  /*0000*/  LDC R1, c[0x0][0x37c] ;  /* 0x0000df00ff017b82 */ /* 0x000fe20000000800 */
[----:B------:R-:W0:Y:S01]  /*0010*/  S2R R2, SR_CTAID.Y ;  /* 0x0000000000027919 */ /* 0x000e220000002600 */
[----:B------:R-:W1:Y:S01]  /*0020*/  LDCU UR10, c[0x0][0x39c] ;  /* 0x00007380ff0a77ac */ /* 0x000e620008000800 */
[----:B------:R-:W-:Y:S01]  /*0030*/  HFMA2 R21, -RZ, RZ, 0, 0 ;  /* 0x00000000ff157431 */ /* 0x000fe200000001ff */
[----:B------:R-:W0:Y:S01]  /*0040*/  S2R R0, SR_TID.Y ;  /* 0x0000000000007919 */ /* 0x000e220000002200 */
[----:B------:R-:W2:Y:S01]  /*0050*/  LDCU UR14, c[0x0][0x3a0] ;  /* 0x00007400ff0e77ac */ /* 0x000ea20008000800 */
[----:B------:R-:W3:Y:S01]  /*0060*/  S2R R4, SR_CTAID.X ;  /* 0x0000000000047919 */ /* 0x000ee20000002500 */
[----:B------:R-:W4:Y:S01]  /*0070*/  LDCU.64 UR8, c[0x0][0x358] ;  /* 0x00006b00ff0877ac */ /* 0x000f220008000a00 */
[----:B------:R-:W3:Y:S01]  /*0080*/  S2R R13, SR_TID.X ;  /* 0x00000000000d7919 */ /* 0x000ee20000002100 */
[----:B-1----:R-:W-:Y:S01]  /*0090*/  UISETP.GE.AND UP0, UPT, UR10, 0x1, UPT ;  /* 0x000000010a00788c */ /* 0x002fe2000bf06270 */
[----:B0-----:R-:W-:-:S02]  /*00a0*/  LEA R2, R2, R0, 0x4 ;  /* 0x0000000002027211 */ /* 0x001fc400078e20ff */
[----:B---3--:R-:W-:-:S06]  /*00b0*/  LEA R3, R4, R13, 0x4 ;  /* 0x0000000d04037211 */ /* 0x008fcc00078e20ff */
[----:B--2-4-:R-:W-:Y:S05]  /*00c0*/  BRA.U !UP0, `(.L_x_13) ;  /* 0x0000000508387547 */ /* 0x014fea000b800000 */
[----:B------:R-:W0:Y:S01]  /*00d0*/  S2UR UR7, SR_CgaCtaId ;  /* 0x00000000000779c3 */ /* 0x000e220000008800 */
[----:B------:R-:W1:Y:S01]  /*00e0*/  LDCU UR11, c[0x0][0x3a0] ;  /* 0x00007400ff0b77ac */ /* 0x000e620008000800 */
[----:B------:R-:W-:Y:S01]  /*00f0*/  MOV R21, RZ ;  /* 0x000000ff00157202 */ /* 0x000fe20000000f00 */
[----:B------:R-:W-:Y:S01]  /*0100*/  IMAD R12, R2, UR10, R13 ;  /* 0x0000000a020c7c24 */ /* 0x000fe2000f8e020d */
[----:B------:R-:W-:Y:S01]  /*0110*/  UMOV UR5, 0x400 ;  /* 0x0000040000057882 */ /* 0x000fe20000000000 */
[----:B------:R-:W-:-:S03]  /*0120*/  UIADD3 UR4, UPT, UPT, UR10, 0xf, URZ ;  /* 0x0000000f0a047890 */ /* 0x000fc6000fffe0ff */
[----:B------:R-:W2:Y:S01]  /*0130*/  LDC R14, c[0x0][0x3a0] ;  /* 0x0000e800ff0e7b82 */ /* 0x000ea20000000800 */
[----:B------:R-:W-:Y:S02]  /*0140*/  UIADD3 UR6, UPT, UPT, UR5, 0x400, URZ ;  /* 0x0000040005067890 */ /* 0x000fe4000fffe0ff */
[----:B------:R-:W-:Y:S01]  /*0150*/  USHF.R.U32.HI UR4, URZ, 0x4, UR4 ;  /* 0x00000004ff047899 */ /* 0x000fe20008011604 */
[----:B------:R-:W3:Y:S03]  /*0160*/  LDCU.64 UR12, c[0x0][0x398] ;  /* 0x00007300ff0c77ac */ /* 0x000ee60008000a00 */
[----:B------:R-:W-:Y:S01]  /*0170*/  UIADD3 UR4, UPT, UPT, -UR4, URZ, URZ ;  /* 0x000000ff04047290 */ /* 0x000fe2000fffe1ff */
[----:B-1----:R-:W-:Y:S01]  /*0180*/  IMAD R19, R0, UR11, R13 ;  /* 0x0000000b00137c24 */ /* 0x002fe2000f8e020d */
[----:B0-----:R-:W-:-:S04]  /*0190*/  ULEA UR5, UR7, UR5, 0x18 ;  /* 0x0000000507057291 */ /* 0x001fc8000f8ec0ff */
[----:B------:R-:W-:Y:S01]  /*01a0*/  LEA R19, R4, R19, 0x4 ;  /* 0x0000001304137211 */ /* 0x000fe200078e20ff */
[----:B------:R-:W-:Y:S01]  /*01b0*/  ULEA UR6, UR7, UR6, 0x18 ;  /* 0x0000000607067291 */ /* 0x000fe2000f8ec0ff */
[----:B------:R-:W-:-:S05]  /*01c0*/  LEA R16, R0, UR5, 0x6 ;  /* 0x0000000500107c11 */ /* 0x000fca000f8e30ff */
[C---:B------:R-:W-:Y:S02]  /*01d0*/  LEA R17, R13.reuse, UR6, 0x2 ;  /* 0x000000060d117c11 */ /* 0x040fe4000f8e10ff */
[----:B------:R-:W-:Y:S02]  /*01e0*/  LEA R18, R13, R16, 0x2 ;  /* 0x000000100d127211 */ /* 0x000fe400078e10ff */
[----:B---3--:R-:W-:-:S07]  /*01f0*/  LEA R15, R0, R17, 0x6 ;  /* 0x00000011000f7211 */ /* 0x008fce00078e30ff */
.L_x_14:
[----:B------:R-:W-:Y:S01]  /*0200*/  ISETP.GE.U32.AND P1, PT, R13, UR13, PT ;  /* 0x0000000d0d007c0c */ /* 0x000fe2000bf26070 */
[----:B------:R-:W-:Y:S01]  /*0210*/  HFMA2 R22, -RZ, RZ, 0, 0 ;  /* 0x00000000ff167431 */ /* 0x000fe200000001ff */
[----:B------:R-:W-:Y:S02]  /*0220*/  ISETP.GE.U32.AND P0, PT, R0, UR13, PT ;  /* 0x0000000d00007c0c */ /* 0x000fe4000bf06070 */
[----:B------:R-:W-:Y:S02]  /*0230*/  ISETP.GE.OR P1, PT, R2, UR12, P1 ;  /* 0x0000000c02007c0c */ /* 0x000fe40008f26670 */
[----:B--2---:R-:W-:Y:S02]  /*0240*/  ISETP.GE.OR P0, PT, R3, R14, P0 ;  /* 0x0000000e0300720c */ /* 0x004fe40000706670 */
[----:B------:R-:W-:-:S09]  /*0250*/  MOV R29, RZ ;  /* 0x000000ff001d7202 */ /* 0x000fd20000000f00 */
[----:B------:R-:W0:Y:S08]  /*0260*/  @!P1 LDC.64 R6, c[0x0][0x380] ;  /* 0x0000e000ff069b82 */ /* 0x000e300000000a00 */
[----:B------:R-:W1:Y:S01]  /*0270*/  @!P0 LDC.64 R4, c[0x0][0x388] ;  /* 0x0000e200ff048b82 */ /* 0x000e620000000a00 */
[----:B0-----:R-:W-:-:S05]  /*0280*/  @!P1 IMAD.WIDE.U32 R6, R12, 0x4, R6 ;  /* 0x000000040c069825 */ /* 0x001fca00078e0006 */
[----:B------:R-:W2:Y:S01]  /*0290*/  @!P1 LDG.E R29, desc[UR8][R6.64] ;  /* 0x00000008061d9981 */ /* 0x000ea2000c1e1900 */
[----:B-1----:R-:W-:-:S05]  /*02a0*/  @!P0 IMAD.WIDE.U32 R24, R19, 0x4, R4 ;  /* 0x0000000413188825 */ /* 0x002fca00078e0004 */
[----:B------:R-:W3:Y:S01]  /*02b0*/  @!P0 LDG.E R22, desc[UR8][R24.64] ;  /* 0x0000000818168981 */ /* 0x000ee2000c1e1900 */
[----:B------:R-:W-:-:S04]  /*02c0*/  UIADD3 UR4, UPT, UPT, UR4, 0x1, URZ ;  /* 0x0000000104047890 */ /* 0x000fc8000fffe0ff */
[----:B------:R-:W-:Y:S01]  /*02d0*/  UISETP.NE.AND UP0, UPT, UR4, URZ, UPT ;  /* 0x000000ff0400728c */ /* 0x000fe2000bf05270 */
[----:B------:R-:W-:Y:S02]  /*02e0*/  IADD3 R0, PT, PT, R0, 0x10, RZ ;  /* 0x0000001000007810 */ /* 0x000fe40007ffe0ff */
[----:B------:R-:W-:Y:S02]  /*02f0*/  IADD3 R13, PT, PT, R13, 0x10, RZ ;  /* 0x000000100d0d7810 */ /* 0x000fe40007ffe0ff */
[----:B------:R-:W-:Y:S02]  /*0300*/  IADD3 R12, PT, PT, R12, 0x10, RZ ;  /* 0x000000100c0c7810 */ /* 0x000fe40007ffe0ff */
[----:B------:R-:W-:Y:S01]  /*0310*/  LEA R19, R14, R19, 0x4 ;  /* 0x000000130e137211 */ /* 0x000fe200078e20ff */
[----:B--2---:R-:W-:Y:S04]  /*0320*/  STS [R18], R29 ;  /* 0x0000001d12007388 */ /* 0x004fe80000000800 */
[----:B---3--:R-:W-:Y:S01]  /*0330*/  STS [R15], R22 ;  /* 0x000000160f007388 */ /* 0x008fe20000000800 */
[----:B------:R-:W-:Y:S06]  /*0340*/  BAR.SYNC.DEFER_BLOCKING 0x0 ;  /* 0x0000000000007b1d */ /* 0x000fec0000010000 */
[----:B------:R-:W-:Y:S04]  /*0350*/  LDS R28, [R17] ;  /* 0x00000000111c7984 */ /* 0x000fe80000000800 */
[----:B------:R-:W0:Y:S04]  /*0360*/  LDS.128 R8, [R16] ;  /* 0x0000000010087984 */ /* 0x000e280000000c00 */
[----:B------:R-:W1:Y:S04]  /*0370*/  LDS R29, [R17+0x40] ;  /* 0x00004000111d7984 */ /* 0x000e680000000800 */
[----:B------:R-:W2:Y:S04]  /*0380*/  LDS R27, [R17+0x80] ;  /* 0x00008000111b7984 */ /* 0x000ea80000000800 */
[----:B------:R-:W3:Y:S04]  /*0390*/  LDS R26, [R17+0xc0] ;  /* 0x0000c000111a7984 */ /* 0x000ee80000000800 */
[----:B------:R-:W-:Y:S04]  /*03a0*/  LDS R23, [R17+0x100] ;  /* 0x0001000011177984 */ /* 0x000fe80000000800 */
[----:B------:R-:W4:Y:S04]  /*03b0*/  LDS.128 R4, [R16+0x10] ;  /* 0x0000100010047984 */ /* 0x000f280000000c00 */
[----:B------:R-:W5:Y:S04]  /*03c0*/  LDS R20, [R17+0x140] ;  /* 0x0001400011147984 */ /* 0x000f680000000800 */
[----:B------:R-:W5:Y:S04]  /*03d0*/  LDS R25, [R17+0x180] ;  /* 0x0001800011197984 */ /* 0x000f680000000800 */
[----:B------:R-:W5:Y:S04]  /*03e0*/  LDS R22, [R17+0x1c0] ;  /* 0x0001c00011167984 */ /* 0x000f680000000800 */
[----:B------:R-:W-:Y:S01]  /*03f0*/  LDS R24, [R17+0x240] ;  /* 0x0002400011187984 */ /* 0x000fe20000000800 */
[----:B0-----:R-:W-:-:S03]  /*0400*/  FFMA R8, R8, R28, R21 ;  /* 0x0000001c08087223 */ /* 0x001fc60000000015 */
[----:B------:R-:W-:Y:S01]  /*0410*/  LDS R21, [R17+0x200] ;  /* 0x0002000011157984 */ /* 0x000fe20000000800 */
[----:B-1----:R-:W-:-:S04]  /*0420*/  FFMA R8, R29, R9, R8 ;  /* 0x000000091d087223 */ /* 0x002fc80000000008 */
[----:B--2---:R-:W-:-:S04]  /*0430*/  FFMA R27, R27, R10, R8 ;  /* 0x0000000a1b1b7223 */ /* 0x004fc80000000008 */
[----:B---3--:R-:W-:Y:S02]  /*0440*/  FFMA R27, R26, R11, R27 ;  /* 0x0000000b1a1b7223 */ /* 0x008fe4000000001b */
[----:B------:R-:W0:Y:S02]  /*0450*/  LDS.128 R8, [R16+0x20] ;  /* 0x0000200010087984 */ /* 0x000e240000000c00 */
[----:B----4-:R-:W-:-:S04]  /*0460*/  FFMA R23, R4, R23, R27 ;  /* 0x0000001704177223 */ /* 0x010fc8000000001b */
[----:B-----5:R-:W-:Y:S02]  /*0470*/  FFMA R20, R20, R5, R23 ;  /* 0x0000000514147223 */ /* 0x020fe40000000017 */
[----:B------:R-:W1:Y:S02]  /*0480*/  LDS R23, [R17+0x280] ;  /* 0x0002800011177984 */ /* 0x000e640000000800 */
[----:B------:R-:W-:Y:S02]  /*0490*/  FFMA R25, R25, R6, R20 ;  /* 0x0000000619197223 */ /* 0x000fe40000000014 */
[----:B------:R-:W2:Y:S02]  /*04a0*/  LDS R20, [R17+0x2c0] ;  /* 0x0002c00011147984 */ /* 0x000ea40000000800 */
[----:B------:R-:W-:Y:S02]  /*04b0*/  FFMA R27, R22, R7, R25 ;  /* 0x00000007161b7223 */ /* 0x000fe40000000019 */
[----:B------:R-:W-:Y:S04]  /*04c0*/  LDS R25, [R17+0x300] ;  /* 0x0003000011197984 */ /* 0x000fe80000000800 */
[----:B------:R-:W3:Y:S04]  /*04d0*/  LDS.128 R4, [R16+0x30] ;  /* 0x0000300010047984 */ /* 0x000ee80000000c00 */
[----:B------:R-:W4:Y:S01]  /*04e0*/  LDS R22, [R17+0x340] ;  /* 0x0003400011167984 */ /* 0x000f220000000800 */
[----:B0-----:R-:W-:-:S03]  /*04f0*/  FFMA R27, R8, R21, R27 ;  /* 0x00000015081b7223 */ /* 0x001fc6000000001b */
[----:B------:R-:W0:Y:S04]  /*0500*/  LDS R21, [R17+0x380] ;  /* 0x0003800011157984 */ /* 0x000e280000000800 */
[----:B------:R-:W5:Y:S01]  /*0510*/  LDS R8, [R17+0x3c0] ;  /* 0x0003c00011087984 */ /* 0x000f620000000800 */
[----:B------:R-:W-:-:S04]  /*0520*/  FFMA R24, R24, R9, R27 ;  /* 0x0000000918187223 */ /* 0x000fc8000000001b */
[----:B-1----:R-:W-:-:S04]  /*0530*/  FFMA R23, R23, R10, R24 ;  /* 0x0000000a17177223 */ /* 0x002fc80000000018 */
[----:B--2---:R-:W-:-:S04]  /*0540*/  FFMA R11, R20, R11, R23 ;  /* 0x0000000b140b7223 */ /* 0x004fc80000000017 */
[----:B---3--:R-:W-:-:S04]  /*0550*/  FFMA R11, R4, R25, R11 ;  /* 0x00000019040b7223 */ /* 0x008fc8000000000b */
[----:B----4-:R-:W-:-:S04]  /*0560*/  FFMA R22, R22, R5, R11 ;  /* 0x0000000516167223 */ /* 0x010fc8000000000b */
[----:B0-----:R-:W-:-:S04]  /*0570*/  FFMA R21, R21, R6, R22 ;  /* 0x0000000615157223 */ /* 0x001fc80000000016 */
[----:B-----5:R-:W-:Y:S01]  /*0580*/  FFMA R21, R8, R7, R21 ;  /* 0x0000000708157223 */ /* 0x020fe20000000015 */
[----:B------:R-:W-:Y:S06]  /*0590*/  BAR.SYNC.DEFER_BLOCKING 0x0 ;  /* 0x0000000000007b1d */ /* 0x000fec0000010000 */
[----:B------:R-:W-:Y:S05]  /*05a0*/  BRA.U UP0, `(.L_x_14) ;  /* 0xfffffffd00147547 */ /* 0x000fea000b83ffff */
.L_x_13:
[----:B------:R-:W0:Y:S01]  /*05b0*/  LDCU UR4, c[0x0][0x398] ;  /* 0x00007300ff0477ac */ /* 0x000e220008000800 */
[----:B------:R-:W-:-:S04]  /*05c0*/  ISETP.GE.AND P0, PT, R3, UR14, PT ;  /* 0x0000000e03007c0c */ /* 0x000fc8000bf06270 */
[----:B0-----:R-:W-:-:S13]  /*05d0*/  ISETP.GE.OR P0, PT, R2, UR4, P0 ;  /* 0x0000000402007c0c */ /* 0x001fda0008706670 */
[----:B------:R-:W-:Y:S05]  /*05e0*/  @P0 EXIT ;  /* 0x000000000000094d */ /* 0x000fea0003800000 */
[----:B------:R-:W0:Y:S01]  /*05f0*/  LDC.64 R4, c[0x0][0x390] ;  /* 0x0000e400ff047b82 */ /* 0x000e220000000a00 */
[----:B------:R-:W-:-:S04]  /*0600*/  IMAD R3, R2, UR14, R3 ;  /* 0x0000000e02037c24 */ /* 0x000fc8000f8e0203 */
[----:B0-----:R-:W-:-:S05]  /*0610*/  IMAD.WIDE R2, R3, 0x4, R4 ;  /* 0x0000000403027825 */ /* 0x001fca00078e0204 */
[----:B------:R-:W-:Y:S01]  /*0620*/  STG.E desc[UR8][R2.64], R21 ;  /* 0x0000001502007986 */ /* 0x000fe2000c101908 */
[----:B------:R-:W-:Y:S05]  /*0630*/  EXIT ;  /* 0x000000000000794d */ /* 0x000fea0003800000 */
.L_x_15:
        /* <DEDUP_REMOVED lines=12> */
.L_x_24:


//--------------------- .text.matrix_multiplication_kernel_naive --------------------------
	.section	.text.matrix_multiplication_kernel_naive,"ax",@progbits
	.align	128
        .global         matrix_multiplication_kernel_naive
        .type           matrix_multiplication_kernel_naive,@function
        .size           matrix_multiplication_kernel_naive,(.L_x_25 - matrix_multiplication_kernel_naive)
        .other          matrix_multiplication_kernel_naive,@"STO_CUDA_ENTRY STV_DEFAULT"
matrix_multiplication_kernel_naive:
.text.matrix_multiplication_kernel_naive:
[----:B------:R-:W-:Y:S01]  /*0000*/  LDC R1, c[0x0][0x37c] ;  /* 0x0000df00ff017b82 */ /* 0x000fe20000000800 */
[----:B------:R-:W0:Y:S07]  /*0010*/  S2R R5, SR_TID.X ;  /* 0x0000000000057919 */ /* 0x000e2e0000002100 */
[----:B------:R-:W1:Y:S01]  /*0020*/  LDC R16, c[0x0][0x364] ;  /* 0x0000d900ff107b82 */ /* 0x000e620000000800 */
[----:B------:R-:W2:Y:S01]  /*0030*/  LDCU UR6, c[0x0][0x398] ;  /* 0x00007300ff0677ac */ /* 0x000ea20008000800 */
[----:B------:R-:W1:Y:S06]  /*0040*/  S2R R3, SR_TID.Y ;  /* 0x0000000000037919 */ /* 0x000e6c0000002200 */
[----:B------:R-:W0:Y:S08]  /*0050*/  S2UR UR5, SR_CTAID.X ;  /* 0x00000000000579c3 */ /* 0x000e300000002500 */
[----:B------:R-:W0:Y:S08]  /*0060*/  LDC R0, c[0x0][0x360] ;  /* 0x0000d800ff007b82 */ /* 0x000e300000000800 */
[----:B------:R-:W1:Y:S08]  /*0070*/  S2UR UR4, SR_CTAID.Y ;  /* 0x00000000000479c3 */ /* 0x000e700000002600 */
[----:B------:R-:W3:Y:S01]  /*0080*/  LDC R17, c[0x0][0x3a0] ;  /* 0x0000e800ff117b82 */ /* 0x000ee20000000800 */
[----:B0-----:R-:W-:-:S02]  /*0090*/  IMAD R0, R0, UR5, R5 ;  /* 0x0000000500007c24 */ /* 0x001fc4000f8e0205 */
[----:B-1----:R-:W-:-:S03]  /*00a0*/  IMAD R16, R16, UR4, R3 ;  /* 0x0000000410107c24 */ /* 0x002fc6000f8e0203 */
[----:B---3--:R-:W-:-:S04]  /*00b0*/  ISETP.GE.AND P0, PT, R0, R17, PT ;  /* 0x000000110000720c */ /* 0x008fc80003f06270 */
[----:B--2---:R-:W-:-:S13]  /*00c0*/  ISETP.GE.OR P0, PT, R16, UR6, P0 ;  /* 0x0000000610007c0c */ /* 0x004fda0008706670 */
[----:B------:R-:W-:Y:S05]  /*00d0*/  @P0 EXIT ;  /* 0x000000000000094d */ /* 0x000fea0003800000 */
[----:B------:R-:W0:Y:S01]  /*00e0*/  LDC R19, c[0x0][0x39c] ;  /* 0x0000e700ff137b82 */ /* 0x000e220000000800 */
[----:B------:R-:W1:Y:S01]  /*00f0*/  LDCU.64 UR4, c[0x0][0x358] ;  /* 0x00006b00ff0477ac */ /* 0x000e620008000a00 */
[----:B------:R-:W-:Y:S01]  /*0100*/  HFMA2 R24, -RZ, RZ, 0, 0 ;  /* 0x00000000ff187431 */ /* 0x000fe200000001ff */
[----:B0-----:R-:W-:-:S13]  /*0110*/  ISETP.GE.AND P0, PT, R19, 0x1, PT ;  /* 0x000000011300780c */ /* 0x001fda0003f06270 */
[----:B-1----:R-:W-:Y:S05]  /*0120*/  @!P0 BRA `(.L_x_16) ;  /* 0x0000000400e08947 */ /* 0x002fea0003800000 */
[C---:B------:R-:W-:Y:S01]  /*0130*/  ISETP.GE.U32.AND P1, PT, R19.reuse, 0x8, PT ;  /* 0x000000081300780c */ /* 0x040fe20003f26070 */
[----:B------:R-:W-:Y:S01]  /*0140*/  IMAD R20, R16, R19, RZ ;  /* 0x0000001310147224 */ /* 0x000fe200078e02ff */
[----:B------:R-:W-:Y:S02]  /*0150*/  LOP3.LUT R27, R19, 0x7, RZ, 0xc0, !PT ;  /* 0x00000007131b7812 */ /* 0x000fe400078ec0ff */
[----:B------:R-:W-:Y:S02]  /*0160*/  MOV R24, RZ ;  /* 0x000000ff00187202 */ /* 0x000fe40000000f00 */
[----:B------:R-:W-:Y:S02]  /*0170*/  ISETP.NE.AND P0, PT, R27, RZ, PT ;  /* 0x000000ff1b00720c */ /* 0x000fe40003f05270 */
[----:B------:R-:W-:-:S05]  /*0180*/  MOV R21, RZ ;  /* 0x000000ff00157202 */ /* 0x000fca0000000f00 */
[----:B------:R-:W-:Y:S06]  /*0190*/  @!P1 BRA `(.L_x_17) ;  /* 0x0000000000c49947 */ /* 0x000fec0003800000 */
[----:B------:R-:W0:Y:S01]  /*01a0*/  LDC.64 R2, c[0x0][0x380] ;  /* 0x0000e000ff027b82 */ /* 0x000e220000000a00 */
[----:B------:R-:W-:Y:S02]  /*01b0*/  LOP3.LUT R21, R19, 0x7ffffff8, RZ, 0xc0, !PT ;  /* 0x7ffffff813157812 */ /* 0x000fe400078ec0ff */
[----:B------:R-:W-:Y:S02]  /*01c0*/  MOV R24, RZ ;  /* 0x000000ff00187202 */ /* 0x000fe40000000f00 */
[----:B------:R-:W-:Y:S02]  /*01d0*/  MOV R18, R0 ;  /* 0x0000000000127202 */ /* 0x000fe40000000f00 */
[----:B------:R-:W-:Y:S01]  /*01e0*/  IADD3 R22, PT, PT, -R21, RZ, RZ ;  /* 0x000000ff15167210 */ /* 0x000fe20007ffe1ff */
[----:B0-----:R-:W-:-:S03]  /*01f0*/  IMAD.WIDE.U32 R2, R20, 0x4, R2 ;  /* 0x0000000414027825 */ /* 0x001fc600078e0002 */
[----:B------:R-:W-:-:S04]  /*0200*/  IADD3 R4, P1, PT, R2, 0x10, RZ ;  /* 0x0000001002047810 */ /* 0x000fc80007f3e0ff */
[----:B------:R-:W-:-:S09]  /*0210*/  IADD3.X R5, PT, PT, RZ, R3, RZ, P1, !PT ;  /* 0x00000003ff057210 */ /* 0x000fd20000ffe4ff */
.L_x_18:
[----:B------:R-:W0:Y:S01]  /*0220*/  LDC.64 R14, c[0x0][0x388] ;  /* 0x0000e200ff0e7b82 */ /* 0x000e220000000a00 */
[----:B------:R-:W-:Y:S02]  /*0230*/  MOV R2, R4 ;  /* 0x0000000400027202 */ /* 0x000fe40000000f00 */
[----:B------:R-:W-:-:S05]  /*0240*/  MOV R3, R5 ;  /* 0x0000000500037202 */ /* 0x000fca0000000f00 */
[----:B------:R-:W2:Y:S04]  /*0250*/  LDG.E R25, desc[UR4][R2.64+-0x10] ;  /* 0xfffff00402197981 */ /* 0x000ea8000c1e1900 */
[----:B------:R-:W3:Y:S04]  /*0260*/  LDG.E R23, desc[UR4][R2.64+-0xc] ;  /* 0xfffff40402177981 */ /* 0x000ee8000c1e1900 */
[----:B------:R-:W4:Y:S04]  /*0270*/  LDG.E R29, desc[UR4][R2.64+-0x8] ;  /* 0xfffff804021d7981 */ /* 0x000f28000c1e1900 */
[----:B------:R-:W5:Y:S01]  /*0280*/  LDG.E R28, desc[UR4][R2.64+-0x4] ;  /* 0xfffffc04021c7981 */ /* 0x000f62000c1e1900 */
[----:B0-----:R-:W-:-:S05]  /*0290*/  IMAD.WIDE R14, R18, 0x4, R14 ;  /* 0x00000004120e7825 */ /* 0x001fca00078e020e */
[----:B------:R0:W2:Y:S01]  /*02a0*/  LDG.E R26, desc[UR4][R14.64] ;  /* 0x000000040e1a7981 */ /* 0x0000a2000c1e1900 */
[----:B------:R-:W-:-:S04]  /*02b0*/  IMAD.WIDE R12, R17, 0x4, R14 ;  /* 0x00000004110c7825 */ /* 0x000fc800078e020e */
[C---:B------:R-:W-:Y:S02]  /*02c0*/  IMAD.WIDE R4, R17.reuse, 0x4, R12 ;  /* 0x0000000411047825 */ /* 0x040fe400078e020c */
[----:B------:R-:W3:Y:S02]  /*02d0*/  LDG.E R12, desc[UR4][R12.64] ;  /* 0x000000040c0c7981 */ /* 0x000ee4000c1e1900 */
[C---:B------:R-:W-:Y:S02]  /*02e0*/  IMAD.WIDE R8, R17.reuse, 0x4, R4 ;  /* 0x0000000411087825 */ /* 0x040fe400078e0204 */
[----:B------:R-:W4:Y:S02]  /*02f0*/  LDG.E R4, desc[UR4][R4.64] ;  /* 0x0000000404047981 */ /* 0x000f24000c1e1900 */
[C---:B------:R-:W-:Y:S02]  /*0300*/  IMAD.WIDE R6, R17.reuse, 0x4, R8 ;  /* 0x0000000411067825 */ /* 0x040fe400078e0208 */
[----:B------:R-:W5:Y:S02]  /*0310*/  LDG.E R8, desc[UR4][R8.64] ;  /* 0x0000000408087981 */ /* 0x000f64000c1e1900 */
[----:B------:R-:W-:-:S02]  /*0320*/  IMAD.WIDE R10, R17, 0x4, R6 ;  /* 0x00000004110a7825 */ /* 0x000fc400078e0206 */
[----:B------:R-:W5:Y:S04]  /*0330*/  LDG.E R5, desc[UR4][R2.64] ;  /* 0x0000000402057981 */ /* 0x000f68000c1e1900 */
[----:B------:R-:W5:Y:S01]  /*0340*/  LDG.E R6, desc[UR4][R6.64] ;  /* 0x0000000406067981 */ /* 0x000f62000c1e1900 */
[----:B0-----:R-:W-:-:S03]  /*0350*/  IMAD.WIDE R14, R17, 0x4, R10 ;  /* 0x00000004110e7825 */ /* 0x001fc600078e020a */
[----:B------:R-:W5:Y:S04]  /*0360*/  LDG.E R10, desc[UR4][R10.64] ;  /* 0x000000040a0a7981 */ /* 0x000f68000c1e1900 */
[----:B------:R-:W5:Y:S04]  /*0370*/  LDG.E R13, desc[UR4][R14.64] ;  /* 0x000000040e0d7981 */ /* 0x000f68000c1e1900 */
[----:B------:R-:W5:Y:S04]  /*0380*/  LDG.E R7, desc[UR4][R2.64+0x4] ;  /* 0x0000040402077981 */ /* 0x000f68000c1e1900 */
[----:B------:R-:W5:Y:S01]  /*0390*/  LDG.E R9, desc[UR4][R2.64+0xc] ;  /* 0x00000c0402097981 */ /* 0x000f62000c1e1900 */
[----:B--2---:R-:W-:Y:S01]  /*03a0*/  FFMA R26, R25, R26, R24 ;  /* 0x0000001a191a7223 */ /* 0x004fe20000000018 */
[----:B------:R-:W-:-:S02]  /*03b0*/  IMAD.WIDE R24, R17, 0x4, R14 ;  /* 0x0000000411187825 */ /* 0x000fc400078e020e */
[----:B------:R-:W2:Y:S04]  /*03c0*/  LDG.E R14, desc[UR4][R2.64+0x8] ;  /* 0x00000804020e7981 */ /* 0x000ea8000c1e1900 */
[----:B------:R-:W2:Y:S01]  /*03d0*/  LDG.E R24, desc[UR4][R24.64] ;  /* 0x0000000418187981 */ /* 0x000ea2000c1e1900 */
[----:B---3--:R-:W-:Y:S01]  /*03e0*/  FFMA R12, R23, R12, R26 ;  /* 0x0000000c170c7223 */ /* 0x008fe2000000001a */
[----:B------:R-:W-:-:S03]  /*03f0*/  IADD3 R22, PT, PT, R22, 0x8, RZ ;  /* 0x0000000816167810 */ /* 0x000fc60007ffe0ff */
[----:B----4-:R-:W-:Y:S01]  /*0400*/  FFMA R29, R29, R4, R12 ;  /* 0x000000041d1d7223 */ /* 0x010fe2000000000c */
[----:B------:R-:W-:-:S03]  /*0410*/  ISETP.NE.AND P1, PT, R22, RZ, PT ;  /* 0x000000ff1600720c */ /* 0x000fc60003f25270 */
[----:B-----5:R-:W-:Y:S01]  /*0420*/  FFMA R8, R28, R8, R29 ;  /* 0x000000081c087223 */ /* 0x020fe2000000001d */
[----:B------:R-:W-:-:S03]  /*0430*/  IADD3 R4, P2, PT, R2, 0x20, RZ ;  /* 0x0000002002047810 */ /* 0x000fc60007f5e0ff */
[----:B------:R-:W-:Y:S01]  /*0440*/  FFMA R6, R5, R6, R8 ;  /* 0x0000000605067223 */ /* 0x000fe20000000008 */
[----:B------:R-:W-:Y:S02]  /*0450*/  IADD3.X R5, PT, PT, RZ, R3, RZ, P2, !PT ;  /* 0x00000003ff057210 */ /* 0x000fe400017fe4ff */
[----:B------:R-:W-:Y:S01]  /*0460*/  LEA R18, R17, R18, 0x3 ;  /* 0x0000001211127211 */ /* 0x000fe200078e18ff */
[----:B------:R-:W-:-:S04]  /*0470*/  FFMA R7, R7, R10, R6 ;  /* 0x0000000a07077223 */ /* 0x000fc80000000006 */
[----:B--2---:R-:W-:-:S04]  /*0480*/  FFMA R14, R14, R13, R7 ;  /* 0x0000000d0e0e7223 */ /* 0x004fc80000000007 */
[----:B------:R-:W-:Y:S01]  /*0490*/  FFMA R24, R9, R24, R14 ;  /* 0x0000001809187223 */ /* 0x000fe2000000000e */
[----:B------:R-:W-:Y:S06]  /*04a0*/  @P1 BRA `(.L_x_18) ;  /* 0xfffffffc005c1947 */ /* 0x000fec000383ffff */
.L_x_17:
[----:B------:R-:W-:Y:S05]  /*04b0*/  @!P0 BRA `(.L_x_16) ;  /* 0x0000000000fc8947 */ /* 0x000fea0003800000 */
[----:B------:R-:W-:Y:S02]  /*04c0*/  ISETP.GE.U32.AND P1, PT, R27, 0x4, PT ;  /* 0x000000041b00780c */ /* 0x000fe40003f26070 */
[----:B------:R-:W-:-:S04]  /*04d0*/  LOP3.LUT R14, R19, 0x3, RZ, 0xc0, !PT ;  /* 0x00000003130e7812 */ /* 0x000fc800078ec0ff */
[----:B------:R-:W-:-:S07]  /*04e0*/  ISETP.NE.AND P0, PT, R14, RZ, PT ;  /* 0x000000ff0e00720c */ /* 0x000fce0003f05270 */
[----:B------:R-:W-:Y:S06]  /*04f0*/  @!P1 BRA `(.L_x_19) ;  /* 0x00000000006c9947 */ /* 0x000fec0003800000 */
[----:B------:R-:W0:Y:S01]  /*0500*/  LDC.64 R4, c[0x0][0x388] ;  /* 0x0000e200ff047b82 */ /* 0x000e220000000a00 */
[----:B------:R-:W1:Y:S01]  /*0510*/  LDCU.64 UR6, c[0x0][0x380] ;  /* 0x00007000ff0677ac */ /* 0x000e620008000a00 */
[----:B------:R-:W-:Y:S01]  /*0520*/  IMAD R7, R21, R17, R0 ;  /* 0x0000001115077224 */ /* 0x000fe200078e0200 */
[CC--:B------:R-:W-:Y:S02]  /*0530*/  IADD3 R3, PT, PT, R20.reuse, R21.reuse, RZ ;  /* 0x0000001514037210 */ /* 0x0c0fe40007ffe0ff */
[----:B------:R-:W-:-:S03]  /*0540*/  IADD3 R8, P1, PT, R20, R21, RZ ;  /* 0x0000001514087210 */ /* 0x000fc60007f3e0ff */
[----:B------:R-:W2:Y:S01]  /*0550*/  LDC.64 R12, c[0x0][0x380] ;  /* 0x0000e000ff0c7b82 */ /* 0x000ea20000000a00 */
[----:B0-----:R-:W-:-:S04]  /*0560*/  IMAD.WIDE R4, R7, 0x4, R4 ;  /* 0x0000000407047825 */ /* 0x001fc800078e0204 */
[----:B------:R-:W-:Y:S02]  /*0570*/  IMAD.WIDE R6, R17, 0x4, R4 ;  /* 0x0000000411067825 */ /* 0x000fe400078e0204 */
[----:B------:R-:W3:Y:S02]  /*0580*/  LDG.E R4, desc[UR4][R4.64] ;  /* 0x0000000404047981 */ /* 0x000ee4000c1e1900 */
[----:B--2---:R-:W-:Y:S01]  /*0590*/  IMAD.WIDE.U32 R12, R3, 0x4, R12 ;  /* 0x00000004030c7825 */ /* 0x004fe200078e000c */
[----:B------:R-:W-:Y:S02]  /*05a0*/  IADD3.X R3, PT, PT, RZ, RZ, RZ, P1, !PT ;  /* 0x000000ffff037210 */ /* 0x000fe40000ffe4ff */
[----:B-1----:R-:W-:-:S03]  /*05b0*/  LEA R2, P1, R8, UR6, 0x2 ;  /* 0x0000000608027c11 */ /* 0x002fc6000f8210ff */
[----:B------:R-:W3:Y:S01]  /*05c0*/  LDG.E R13, desc[UR4][R12.64] ;  /* 0x000000040c0d7981 */ /* 0x000ee2000c1e1900 */
[----:B------:R-:W-:Y:S01]  /*05d0*/  LEA.HI.X R3, R8, UR7, R3, 0x2, P1 ;  /* 0x0000000708037c11 */ /* 0x000fe200088f1403 */
[C---:B------:R-:W-:Y:S02]  /*05e0*/  IMAD.WIDE R8, R17.reuse, 0x4, R6 ;  /* 0x0000000411087825 */ /* 0x040fe400078e0206 */
[----:B------:R-:W2:Y:S04]  /*05f0*/  LDG.E R6, desc[UR4][R6.64] ;  /* 0x0000000406067981 */ /* 0x000ea8000c1e1900 */
[----:B------:R-:W2:Y:S01]  /*0600*/  LDG.E R15, desc[UR4][R2.64+0x4] ;  /* 0x00000404020f7981 */ /* 0x000ea2000c1e1900 */
[----:B------:R-:W-:-:S03]  /*0610*/  IMAD.WIDE R10, R17, 0x4, R8 ;  /* 0x00000004110a7825 */ /* 0x000fc600078e0208 */
[----:B------:R-:W4:Y:S04]  /*0620*/  LDG.E R22, desc[UR4][R8.64] ;  /* 0x0000000408167981 */ /* 0x000f28000c1e1900 */
[----:B------:R-:W4:Y:S04]  /*0630*/  LDG.E R18, desc[UR4][R2.64+0x8] ;  /* 0x0000080402127981 */ /* 0x000f28000c1e1900 */
[----:B------:R-:W5:Y:S04]  /*0640*/  LDG.E R26, desc[UR4][R2.64+0xc] ;  /* 0x00000c04021a7981 */ /* 0x000f68000c1e1900 */
[----:B------:R-:W5:Y:S01]  /*0650*/  LDG.E R10, desc[UR4][R10.64] ;  /* 0x000000040a0a7981 */ /* 0x000f62000c1e1900 */
[----:B------:R-:W-:Y:S01]  /*0660*/  IADD3 R21, PT, PT, R21, 0x4, RZ ;  /* 0x0000000415157810 */ /* 0x000fe20007ffe0ff */
[----:B---3--:R-:W-:-:S04]  /*0670*/  FFMA R24, R13, R4, R24 ;  /* 0x000000040d187223 */ /* 0x008fc80000000018 */
[----:B--2---:R-:W-:-:S04]  /*0680*/  FFMA R15, R15, R6, R24 ;  /* 0x000000060f0f7223 */ /* 0x004fc80000000018 */
[----:B----4-:R-:W-:-:S04]  /*0690*/  FFMA R15, R18, R22, R15 ;  /* 0x00000016120f7223 */ /* 0x010fc8000000000f */
[----:B-----5:R-:W-:-:S07]  /*06a0*/  FFMA R24, R26, R10, R15 ;  /* 0x0000000a1a187223 */ /* 0x020fce000000000f */
.L_x_19:
[----:B------:R-:W-:Y:S05]  /*06b0*/  @!P0 BRA `(.L_x_16) ;  /* 0x00000000007c8947 */ /* 0x000fea0003800000 */
[----:B------:R-:W-:Y:S01]  /*06c0*/  ISETP.NE.AND P1, PT, R14, 0x1, PT ;  /* 0x000000010e00780c */ /* 0x000fe20003f25270 */
[----:B------:R-:W0:Y:S01]  /*06d0*/  LDC.64 R10, c[0x0][0x380] ;  /* 0x0000e000ff0a7b82 */ /* 0x000e220000000a00 */
[----:B------:R-:W-:-:S04]  /*06e0*/  LOP3.LUT R19, R19, 0x1, RZ, 0xc0, !PT ;  /* 0x0000000113137812 */ /* 0x000fc800078ec0ff */
[----:B------:R-:W-:-:S03]  /*06f0*/  ISETP.NE.U32.AND P0, PT, R19, 0x1, PT ;  /* 0x000000011300780c */ /* 0x000fc60003f05070 */
[----:B------:R-:W1:Y:S04]  /*0700*/  LDC.64 R8, c[0x0][0x388] ;  /* 0x0000e200ff087b82 */ /* 0x000e680000000a00 */
[CC--:B------:R-:W-:Y:S02]  /*0710*/  @P1 IADD3 R13, PT, PT, R20.reuse, R21.reuse, RZ ;  /* 0x00000015140d1210 */ /* 0x0c0fe40007ffe0ff */
[----:B------:R-:W-:Y:S02]  /*0720*/  @P1 IADD3 R12, P2, PT, R20, R21, RZ ;  /* 0x00000015140c1210 */ /* 0x000fe40007f5e0ff */
[----:B------:R-:W2:Y:S02]  /*0730*/  @P1 LDC.64 R2, c[0x0][0x380] ;  /* 0x0000e000ff021b82 */ /* 0x000ea40000000a00 */
[----:B------:R-:W-:-:S06]  /*0740*/  @P1 IADD3.X R14, PT, PT, RZ, RZ, RZ, P2, !PT ;  /* 0x000000ffff0e1210 */ /* 0x000fcc00017fe4ff */
[----:B------:R-:W3:Y:S01]  /*0750*/  LDC.64 R4, c[0x0][0x380] ;  /* 0x0000e000ff047b82 */ /* 0x000ee20000000a00 */
[----:B0-----:R-:W-:-:S04]  /*0760*/  @P1 IMAD.WIDE.U32 R10, R13, 0x4, R10 ;  /* 0x000000040d0a1825 */ /* 0x001fc800078e000a */
[C---:B------:R-:W-:Y:S01]  /*0770*/  @P1 IMAD R13, R21.reuse, R17, R0 ;  /* 0x00000011150d1224 */ /* 0x040fe200078e0200 */
[----:B------:R-:W-:Y:S01]  /*0780*/  @P1 IADD3 R21, PT, PT, R21, 0x2, RZ ;  /* 0x0000000215151810 */ /* 0x000fe20007ffe0ff */
[----:B------:R-:W4:Y:S01]  /*0790*/  @P1 LDG.E R11, desc[UR4][R10.64] ;  /* 0x000000040a0b1981 */ /* 0x000f22000c1e1900 */
[----:B------:R-:W0:Y:S01]  /*07a0*/  LDC.64 R6, c[0x0][0x388] ;  /* 0x0000e200ff067b82 */ /* 0x000e220000000a00 */
[----:B-1----:R-:W-:Y:S01]  /*07b0*/  @P1 IMAD.WIDE R8, R13, 0x4, R8 ;  /* 0x000000040d081825 */ /* 0x002fe200078e0208 */
[----:B------:R-:W-:Y:S02]  /*07c0*/  @!P0 IADD3 R15, PT, PT, R20, R21, RZ ;  /* 0x00000015140f8210 */ /* 0x000fe40007ffe0ff */
[----:B--2---:R-:W-:Y:S01]  /*07d0*/  @P1 LEA R2, P2, R12, R2, 0x2 ;  /* 0x000000020c021211 */ /* 0x004fe200078410ff */
[----:B------:R-:W-:-:S03]  /*07e0*/  @!P0 IMAD R21, R21, R17, R0 ;  /* 0x0000001115158224 */ /* 0x000fc600078e0200 */
[----:B------:R-:W-:Y:S01]  /*07f0*/  @P1 LEA.HI.X R3, R12, R3, R14, 0x2, P2 ;  /* 0x000000030c031211 */ /* 0x000fe200010f140e */
[----:B------:R-:W-:Y:S01]  /*0800*/  @P1 IMAD.WIDE R12, R17, 0x4, R8 ;  /* 0x00000004110c1825 */ /* 0x000fe200078e0208 */
[----:B------:R-:W4:Y:S03]  /*0810*/  @P1 LDG.E R14, desc[UR4][R8.64] ;  /* 0x00000004080e1981 */ /* 0x000f26000c1e1900 */
[----:B---3--:R-:W-:Y:S01]  /*0820*/  @!P0 IMAD.WIDE.U32 R4, R15, 0x4, R4 ;  /* 0x000000040f048825 */ /* 0x008fe200078e0004 */
[----:B------:R-:W2:Y:S04]  /*0830*/  @P1 LDG.E R2, desc[UR4][R2.64+0x4] ;  /* 0x0000040402021981 */ /* 0x000ea8000c1e1900 */
[----:B------:R-:W2:Y:S01]  /*0840*/  @P1 LDG.E R12, desc[UR4][R12.64] ;  /* 0x000000040c0c1981 */ /* 0x000ea2000c1e1900 */
[----:B0-----:R-:W-:-:S03]  /*0850*/  @!P0 IMAD.WIDE R6, R21, 0x4, R6 ;  /* 0x0000000415068825 */ /* 0x001fc600078e0206 */
[----:B------:R-:W3:Y:S04]  /*0860*/  @!P0 LDG.E R5, desc[UR4][R4.64] ;  /* 0x0000000404058981 */ /* 0x000ee8000c1e1900 */
[----:B------:R-:W3:Y:S01]  /*0870*/  @!P0 LDG.E R6, desc[UR4][R6.64] ;  /* 0x0000000406068981 */ /* 0x000ee2000c1e1900 */
[----:B----4-:R-:W-:-:S04]  /*0880*/  @P1 FFMA R11, R11, R14, R24 ;  /* 0x0000000e0b0b1223 */ /* 0x010fc80000000018 */
[----:B--2---:R-:W-:-:S04]  /*0890*/  @P1 FFMA R24, R2, R12, R11 ;  /* 0x0000000c02181223 */ /* 0x004fc8000000000b */
[----:B---3--:R-:W-:-:S07]  /*08a0*/  @!P0 FFMA R24, R5, R6, R24 ;  /* 0x0000000605188223 */ /* 0x008fce0000000018 */
.L_x_16:
[----:B------:R-:W0:Y:S01]  /*08b0*/  LDC.64 R2, c[0x0][0x390] ;  /* 0x0000e400ff027b82 */ /* 0x000e220000000a00 */
[----:B------:R-:W-:-:S04]  /*08c0*/  IMAD R17, R16, R17, R0 ;  /* 0x0000001110117224 */ /* 0x000fc800078e0200 */
[----:B0-----:R-:W-:-:S05]  /*08d0*/  IMAD.WIDE R2, R17, 0x4, R2 ;  /* 0x0000000411027825 */ /* 0x001fca00078e0202 */
[----:B------:R-:W-:Y:S01]  /*08e0*/  STG.E desc[UR4][R2.64], R24 ;  /* 0x0000001802007986 */ /* 0x000fe2000c101904 */
[----:B------:R-:W-:Y:S05]  /*08f0*/  EXIT ;  /* 0x000000000000794d */ /* 0x000fea0003800000 */
.L_x_20:
        /* <DEDUP_REMOVED lines=16> */
.L_x_25:


//--------------------- .nv.shared.gemm_kernel    --------------------------
	.section	.nv.shared.gemm_kernel,"aw",@nobits
	.sectionflags	@""
	.align	4
.nv.shared.gemm_kernel:
	.zero		9216


//--------------------- .nv.shared.reserved.0     --------------------------
	.section	.nv.shared.reserved.0,"aw",@nobits
	.weak		__nv_reservedSMEM_offset_0_alias
	.size		__nv_reservedSMEM_offset_0_alias, 0, 64
	.other		__nv_reservedSMEM_offset_0_alias,@"STO_CUDA_RESERVED_SHARED STV_DEFAULT"
__nv_reservedSMEM_offset_0_alias:
	.zero		0
	.zero		64


//--------------------- .nv.shared.matrix_multiplication_kernel_prefetch --------------------------
	.section	.nv.shared.matrix_multiplication_kernel_prefetch,"aw",@nobits
	.sectionflags	@""
	.align	4
.nv.shared.matrix_multiplication_kernel_prefetch:
	.zero		17920


//--------------------- .nv.shared.matrix_multiplication_kernel_register_blocking --------------------------
	.section	.nv.shared.matrix_multiplication_kernel_register_blocking,"aw",@nobits
	.sectionflags	@""
	.align	4
.nv.shared.matrix_multiplication_kernel_register_blocking:
	.zero		34304


//--------------------- .nv.shared.matrix_multiplication_kernel_sharemem --------------------------
	.section	.nv.shared.matrix_multiplication_kernel_sharemem,"aw",@nobits
	.sectionflags	@""
	.align	4
.nv.shared.matrix_multiplication_kernel_sharemem:
	.zero		3072


//--------------------- .nv.constant0.gemm_kernel --------------------------
	.section	.nv.constant0.gemm_kernel,"a",@progbits
	.sectionflags	@""
	.align	4
.nv.constant0.gemm_kernel:
	.zero		932


//--------------------- .nv.constant0.matrix_multiplication_kernel_prefetch --------------------------
	.section	.nv.constant0.matrix_multiplication_kernel_prefetch,"a",@progbits
	.sectionflags	@""
	.align	4
.nv.constant0.matrix_multiplication_kernel_prefetch:
	.zero		932


//--------------------- .nv.constant0.matrix_multiplication_kernel_register_blocking --------------------------
	.section	.nv.constant0.matrix_multiplication_kernel_register_blocking,"a",@progbits
	.sectionflags	@""
	.align	4
.nv.constant0.matrix_multiplication_kernel_register_blocking:
	.zero		932


//--------------------- .nv.constant0.matrix_multiplication_kernel_sharemem --------------------------
	.section	.nv.constant0.matrix_multiplication_kernel_sharemem,"a",@progbits
	.sectionflags	@""
	.align	4
.nv.constant0.matrix_multiplication_kernel_sharemem:
	.zero		932


//--------------------- .nv.constant0.matrix_multiplication_kernel_naive --------------------------
	.section	.nv.constant0.matrix_multiplication_kernel_naive,"a",@progbits
	.sectionflags	@""
	.align	4
.nv.constant0.matrix_multiplication_kernel_naive:
	.zero		932


//--------------------- SYMBOLS --------------------------

	.type		.nv.reservedSmem.offset0,@object
	.size		.nv.reservedSmem.offset0,0x4
	.type		.nv.reservedSmem.cap,@object
	.size		.nv.reservedSmem.cap,0x4
